//
// Generated by NVIDIA NVVM Compiler
//
// Compiler Build ID: CL-36424714
// Cuda compilation tools, release 13.0, V13.0.88
// Based on NVVM 20.0.0
//

.version 9.0
.target sm_100
.address_size 64

	// .globl	_Z12hgemm_normalPK6__halfS1_Pfiimmm
// _ZZ12hgemm_normalPK6__halfS1_PfiimmmE2As has been demoted
// _ZZ12hgemm_normalPK6__halfS1_PfiimmmE2Bs has been demoted
// _ZZ17hgemm_tensor_corePK6__halfS1_PfiiE3s_a has been demoted
// _ZZ17hgemm_tensor_corePK6__halfS1_PfiiE3s_b has been demoted

.visible .entry _Z12hgemm_normalPK6__halfS1_Pfiimmm(
	.param .u64 .ptr .align 1 _Z12hgemm_normalPK6__halfS1_Pfiimmm_param_0,
	.param .u64 .ptr .align 1 _Z12hgemm_normalPK6__halfS1_Pfiimmm_param_1,
	.param .u64 .ptr .align 1 _Z12hgemm_normalPK6__halfS1_Pfiimmm_param_2,
	.param .u32 _Z12hgemm_normalPK6__halfS1_Pfiimmm_param_3,
	.param .u32 _Z12hgemm_normalPK6__halfS1_Pfiimmm_param_4,
	.param .u64 _Z12hgemm_normalPK6__halfS1_Pfiimmm_param_5,
	.param .u64 _Z12hgemm_normalPK6__halfS1_Pfiimmm_param_6,
	.param .u64 _Z12hgemm_normalPK6__halfS1_Pfiimmm_param_7
)
{
	.reg .pred 	%p<14>;
	.reg .b16 	%rs<69>;
	.reg .b32 	%r<31>;
	.reg .b32 	%f<104>;
	.reg .b64 	%rd<35>;
	// demoted variable
	.shared .align 2 .b8 _ZZ12hgemm_normalPK6__halfS1_PfiimmmE2As[512];
	// demoted variable
	.shared .align 2 .b8 _ZZ12hgemm_normalPK6__halfS1_PfiimmmE2Bs[512];
	ld.param.u64 	%rd13, [_Z12hgemm_normalPK6__halfS1_Pfiimmm_param_0];
	ld.param.u64 	%rd14, [_Z12hgemm_normalPK6__halfS1_Pfiimmm_param_1];
	ld.param.u32 	%r14, [_Z12hgemm_normalPK6__halfS1_Pfiimmm_param_3];
	ld.param.u32 	%r12, [_Z12hgemm_normalPK6__halfS1_Pfiimmm_param_4];
	ld.param.u64 	%rd15, [_Z12hgemm_normalPK6__halfS1_Pfiimmm_param_5];
	ld.param.u64 	%rd16, [_Z12hgemm_normalPK6__halfS1_Pfiimmm_param_6];
	cvta.to.global.u64 	%rd17, %rd14;
	cvta.to.global.u64 	%rd18, %rd13;
	mov.u32 	%r15, %ctaid.y;
	mov.u32 	%r16, %ntid.y;
	mov.u32 	%r17, %tid.y;
	mad.lo.s32 	%r1, %r15, %r16, %r17;
	mov.u32 	%r18, %ctaid.x;
	mov.u32 	%r19, %ntid.x;
	mov.u32 	%r29, %tid.x;
	mad.lo.s32 	%r3, %r18, %r19, %r29;
	add.s32 	%r20, %r14, %r1;
	setp.lt.s32 	%p2, %r1, %r12;
	shl.b32 	%r21, %r17, 5;
	mov.u32 	%r22, _ZZ12hgemm_normalPK6__halfS1_PfiimmmE2As;
	add.s32 	%r4, %r22, %r21;
	shl.b32 	%r23, %r29, 1;
	add.s32 	%r5, %r4, %r23;
	cvt.s64.s32 	%rd1, %r20;
	mov.u32 	%r24, _ZZ12hgemm_normalPK6__halfS1_PfiimmmE2Bs;
	add.s32 	%r7, %r24, %r23;
	add.s32 	%r6, %r7, %r21;
	mul.wide.s32 	%rd19, %r3, 2;
	add.s64 	%rd34, %rd17, %rd19;
	setp.lt.s32 	%p3, %r3, 2048;
	and.pred  	%p1, %p3, %p2;
	cvt.u64.u32 	%rd20, %r17;
	add.s64 	%rd21, %rd20, 16;
	mul.lo.s64 	%rd3, %rd16, %rd21;
	shl.b64 	%rd4, %rd16, 5;
	mul.lo.s64 	%rd5, %rd16, %rd20;
	mul.wide.u32 	%rd22, %r29, 2;
	mad.lo.s64 	%rd23, %rd15, %rd1, %rd22;
	add.s64 	%rd24, %rd23, %rd18;
	add.s64 	%rd33, %rd24, 32;
	mov.f32 	%f102, 0f00000000;
	mov.b32 	%r30, 16;
	not.pred 	%p7, %p1;
$L__BB0_1:
	ld.param.u32 	%r27, [_Z12hgemm_normalPK6__halfS1_Pfiimmm_param_4];
	setp.ge.s32 	%p4, %r1, %r27;
	setp.gt.u32 	%p5, %r29, 2047;
	or.pred  	%p6, %p4, %p5;
	@%p6 bra 	$L__BB0_3;
	ld.global.nc.u16 	%rs1, [%rd33+-32];
	st.shared.u16 	[%r5], %rs1;
	add.s64 	%rd25, %rd34, %rd5;
	ld.global.nc.u16 	%rs2, [%rd25];
	st.shared.u16 	[%r6], %rs2;
$L__BB0_3:
	bar.sync 	0;
	@%p7 bra 	$L__BB0_5;
	ld.shared.u16 	%rs3, [%r4];
	// begin inline asm
	{  cvt.f32.f16 %f7, %rs3;}

	// end inline asm
	ld.shared.u16 	%rs4, [%r7];
	// begin inline asm
	{  cvt.f32.f16 %f8, %rs4;}

	// end inline asm
	fma.rn.f32 	%f39, %f7, %f8, %f102;
	ld.shared.u16 	%rs5, [%r4+2];
	// begin inline asm
	{  cvt.f32.f16 %f9, %rs5;}

	// end inline asm
	ld.shared.u16 	%rs6, [%r7+32];
	// begin inline asm
	{  cvt.f32.f16 %f10, %rs6;}

	// end inline asm
	fma.rn.f32 	%f40, %f9, %f10, %f39;
	ld.shared.u16 	%rs7, [%r4+4];
	// begin inline asm
	{  cvt.f32.f16 %f11, %rs7;}

	// end inline asm
	ld.shared.u16 	%rs8, [%r7+64];
	// begin inline asm
	{  cvt.f32.f16 %f12, %rs8;}

	// end inline asm
	fma.rn.f32 	%f41, %f11, %f12, %f40;
	ld.shared.u16 	%rs9, [%r4+6];
	// begin inline asm
	{  cvt.f32.f16 %f13, %rs9;}

	// end inline asm
	ld.shared.u16 	%rs10, [%r7+96];
	// begin inline asm
	{  cvt.f32.f16 %f14, %rs10;}

	// end inline asm
	fma.rn.f32 	%f42, %f13, %f14, %f41;
	ld.shared.u16 	%rs11, [%r4+8];
	// begin inline asm
	{  cvt.f32.f16 %f15, %rs11;}

	// end inline asm
	ld.shared.u16 	%rs12, [%r7+128];
	// begin inline asm
	{  cvt.f32.f16 %f16, %rs12;}

	// end inline asm
	fma.rn.f32 	%f43, %f15, %f16, %f42;
	ld.shared.u16 	%rs13, [%r4+10];
	// begin inline asm
	{  cvt.f32.f16 %f17, %rs13;}

	// end inline asm
	ld.shared.u16 	%rs14, [%r7+160];
	// begin inline asm
	{  cvt.f32.f16 %f18, %rs14;}

	// end inline asm
	fma.rn.f32 	%f44, %f17, %f18, %f43;
	ld.shared.u16 	%rs15, [%r4+12];
	// begin inline asm
	{  cvt.f32.f16 %f19, %rs15;}

	// end inline asm
	ld.shared.u16 	%rs16, [%r7+192];
	// begin inline asm
	{  cvt.f32.f16 %f20, %rs16;}

	// end inline asm
	fma.rn.f32 	%f45, %f19, %f20, %f44;
	ld.shared.u16 	%rs17, [%r4+14];
	// begin inline asm
	{  cvt.f32.f16 %f21, %rs17;}

	// end inline asm
	ld.shared.u16 	%rs18, [%r7+224];
	// begin inline asm
	{  cvt.f32.f16 %f22, %rs18;}

	// end inline asm
	fma.rn.f32 	%f46, %f21, %f22, %f45;
	ld.shared.u16 	%rs19, [%r4+16];
	// begin inline asm
	{  cvt.f32.f16 %f23, %rs19;}

	// end inline asm
	ld.shared.u16 	%rs20, [%r7+256];
	// begin inline asm
	{  cvt.f32.f16 %f24, %rs20;}

	// end inline asm
	fma.rn.f32 	%f47, %f23, %f24, %f46;
	ld.shared.u16 	%rs21, [%r4+18];
	// begin inline asm
	{  cvt.f32.f16 %f25, %rs21;}

	// end inline asm
	ld.shared.u16 	%rs22, [%r7+288];
	// begin inline asm
	{  cvt.f32.f16 %f26, %rs22;}

	// end inline asm
	fma.rn.f32 	%f48, %f25, %f26, %f47;
	ld.shared.u16 	%rs23, [%r4+20];
	// begin inline asm
	{  cvt.f32.f16 %f27, %rs23;}

	// end inline asm
	ld.shared.u16 	%rs24, [%r7+320];
	// begin inline asm
	{  cvt.f32.f16 %f28, %rs24;}

	// end inline asm
	fma.rn.f32 	%f49, %f27, %f28, %f48;
	ld.shared.u16 	%rs25, [%r4+22];
	// begin inline asm
	{  cvt.f32.f16 %f29, %rs25;}

	// end inline asm
	ld.shared.u16 	%rs26, [%r7+352];
	// begin inline asm
	{  cvt.f32.f16 %f30, %rs26;}

	// end inline asm
	fma.rn.f32 	%f50, %f29, %f30, %f49;
	ld.shared.u16 	%rs27, [%r4+24];
	// begin inline asm
	{  cvt.f32.f16 %f31, %rs27;}

	// end inline asm
	ld.shared.u16 	%rs28, [%r7+384];
	// begin inline asm
	{  cvt.f32.f16 %f32, %rs28;}

	// end inline asm
	fma.rn.f32 	%f51, %f31, %f32, %f50;
	ld.shared.u16 	%rs29, [%r4+26];
	// begin inline asm
	{  cvt.f32.f16 %f33, %rs29;}

	// end inline asm
	ld.shared.u16 	%rs30, [%r7+416];
	// begin inline asm
	{  cvt.f32.f16 %f34, %rs30;}

	// end inline asm
	fma.rn.f32 	%f52, %f33, %f34, %f51;
	ld.shared.u16 	%rs31, [%r4+28];
	// begin inline asm
	{  cvt.f32.f16 %f35, %rs31;}

	// end inline asm
	ld.shared.u16 	%rs32, [%r7+448];
	// begin inline asm
	{  cvt.f32.f16 %f36, %rs32;}

	// end inline asm
	fma.rn.f32 	%f53, %f35, %f36, %f52;
	ld.shared.u16 	%rs33, [%r4+30];
	// begin inline asm
	{  cvt.f32.f16 %f37, %rs33;}

	// end inline asm
	ld.shared.u16 	%rs34, [%r7+480];
	// begin inline asm
	{  cvt.f32.f16 %f38, %rs34;}

	// end inline asm
	fma.rn.f32 	%f102, %f37, %f38, %f53;
$L__BB0_5:
	ld.param.u32 	%r28, [_Z12hgemm_normalPK6__halfS1_Pfiimmm_param_4];
	setp.ge.s32 	%p8, %r1, %r28;
	bar.sync 	0;
	add.s32 	%r25, %r29, 16;
	setp.gt.u32 	%p9, %r25, 2047;
	or.pred  	%p10, %p8, %p9;
	@%p10 bra 	$L__BB0_7;
	ld.global.nc.u16 	%rs35, [%rd33];
	st.shared.u16 	[%r5], %rs35;
	add.s64 	%rd26, %rd34, %rd3;
	ld.global.nc.u16 	%rs36, [%rd26];
	st.shared.u16 	[%r6], %rs36;
$L__BB0_7:
	bar.sync 	0;
	@%p7 bra 	$L__BB0_9;
	ld.shared.u16 	%rs37, [%r4];
	// begin inline asm
	{  cvt.f32.f16 %f54, %rs37;}

	// end inline asm
	ld.shared.u16 	%rs38, [%r7];
	// begin inline asm
	{  cvt.f32.f16 %f55, %rs38;}

	// end inline asm
	fma.rn.f32 	%f86, %f54, %f55, %f102;
	ld.shared.u16 	%rs39, [%r4+2];
	// begin inline asm
	{  cvt.f32.f16 %f56, %rs39;}

	// end inline asm
	ld.shared.u16 	%rs40, [%r7+32];
	// begin inline asm
	{  cvt.f32.f16 %f57, %rs40;}

	// end inline asm
	fma.rn.f32 	%f87, %f56, %f57, %f86;
	ld.shared.u16 	%rs41, [%r4+4];
	// begin inline asm
	{  cvt.f32.f16 %f58, %rs41;}

	// end inline asm
	ld.shared.u16 	%rs42, [%r7+64];
	// begin inline asm
	{  cvt.f32.f16 %f59, %rs42;}

	// end inline asm
	fma.rn.f32 	%f88, %f58, %f59, %f87;
	ld.shared.u16 	%rs43, [%r4+6];
	// begin inline asm
	{  cvt.f32.f16 %f60, %rs43;}

	// end inline asm
	ld.shared.u16 	%rs44, [%r7+96];
	// begin inline asm
	{  cvt.f32.f16 %f61, %rs44;}

	// end inline asm
	fma.rn.f32 	%f89, %f60, %f61, %f88;
	ld.shared.u16 	%rs45, [%r4+8];
	// begin inline asm
	{  cvt.f32.f16 %f62, %rs45;}

	// end inline asm
	ld.shared.u16 	%rs46, [%r7+128];
	// begin inline asm
	{  cvt.f32.f16 %f63, %rs46;}

	// end inline asm
	fma.rn.f32 	%f90, %f62, %f63, %f89;
	ld.shared.u16 	%rs47, [%r4+10];
	// begin inline asm
	{  cvt.f32.f16 %f64, %rs47;}

	// end inline asm
	ld.shared.u16 	%rs48, [%r7+160];
	// begin inline asm
	{  cvt.f32.f16 %f65, %rs48;}

	// end inline asm
	fma.rn.f32 	%f91, %f64, %f65, %f90;
	ld.shared.u16 	%rs49, [%r4+12];
	// begin inline asm
	{  cvt.f32.f16 %f66, %rs49;}

	// end inline asm
	ld.shared.u16 	%rs50, [%r7+192];
	// begin inline asm
	{  cvt.f32.f16 %f67, %rs50;}

	// end inline asm
	fma.rn.f32 	%f92, %f66, %f67, %f91;
	ld.shared.u16 	%rs51, [%r4+14];
	// begin inline asm
	{  cvt.f32.f16 %f68, %rs51;}

	// end inline asm
	ld.shared.u16 	%rs52, [%r7+224];
	// begin inline asm
	{  cvt.f32.f16 %f69, %rs52;}

	// end inline asm
	fma.rn.f32 	%f93, %f68, %f69, %f92;
	ld.shared.u16 	%rs53, [%r4+16];
	// begin inline asm
	{  cvt.f32.f16 %f70, %rs53;}

	// end inline asm
	ld.shared.u16 	%rs54, [%r7+256];
	// begin inline asm
	{  cvt.f32.f16 %f71, %rs54;}

	// end inline asm
	fma.rn.f32 	%f94, %f70, %f71, %f93;
	ld.shared.u16 	%rs55, [%r4+18];
	// begin inline asm
	{  cvt.f32.f16 %f72, %rs55;}

	// end inline asm
	ld.shared.u16 	%rs56, [%r7+288];
	// begin inline asm
	{  cvt.f32.f16 %f73, %rs56;}

	// end inline asm
	fma.rn.f32 	%f95, %f72, %f73, %f94;
	ld.shared.u16 	%rs57, [%r4+20];
	// begin inline asm
	{  cvt.f32.f16 %f74, %rs57;}

	// end inline asm
	ld.shared.u16 	%rs58, [%r7+320];
	// begin inline asm
	{  cvt.f32.f16 %f75, %rs58;}

	// end inline asm
	fma.rn.f32 	%f96, %f74, %f75, %f95;
	ld.shared.u16 	%rs59, [%r4+22];
	// begin inline asm
	{  cvt.f32.f16 %f76, %rs59;}

	// end inline asm
	ld.shared.u16 	%rs60, [%r7+352];
	// begin inline asm
	{  cvt.f32.f16 %f77, %rs60;}

	// end inline asm
	fma.rn.f32 	%f97, %f76, %f77, %f96;
	ld.shared.u16 	%rs61, [%r4+24];
	// begin inline asm
	{  cvt.f32.f16 %f78, %rs61;}

	// end inline asm
	ld.shared.u16 	%rs62, [%r7+384];
	// begin inline asm
	{  cvt.f32.f16 %f79, %rs62;}

	// end inline asm
	fma.rn.f32 	%f98, %f78, %f79, %f97;
	ld.shared.u16 	%rs63, [%r4+26];
	// begin inline asm
	{  cvt.f32.f16 %f80, %rs63;}

	// end inline asm
	ld.shared.u16 	%rs64, [%r7+416];
	// begin inline asm
	{  cvt.f32.f16 %f81, %rs64;}

	// end inline asm
	fma.rn.f32 	%f99, %f80, %f81, %f98;
	ld.shared.u16 	%rs65, [%r4+28];
	// begin inline asm
	{  cvt.f32.f16 %f82, %rs65;}

	// end inline asm
	ld.shared.u16 	%rs66, [%r7+448];
	// begin inline asm
	{  cvt.f32.f16 %f83, %rs66;}

	// end inline asm
	fma.rn.f32 	%f100, %f82, %f83, %f99;
	ld.shared.u16 	%rs67, [%r4+30];
	// begin inline asm
	{  cvt.f32.f16 %f84, %rs67;}

	// end inline asm
	ld.shared.u16 	%rs68, [%r7+480];
	// begin inline asm
	{  cvt.f32.f16 %f85, %rs68;}

	// end inline asm
	fma.rn.f32 	%f102, %f84, %f85, %f100;
$L__BB0_9:
	bar.sync 	0;
	add.s32 	%r10, %r30, 32;
	add.s32 	%r26, %r30, -16;
	add.s64 	%rd34, %rd34, %rd4;
	add.s32 	%r29, %r29, 32;
	add.s64 	%rd33, %rd33, 64;
	setp.lt.u32 	%p12, %r26, 2016;
	mov.u32 	%r30, %r10;
	@%p12 bra 	$L__BB0_1;
	@%p7 bra 	$L__BB0_12;
	ld.param.u64 	%rd32, [_Z12hgemm_normalPK6__halfS1_Pfiimmm_param_7];
	ld.param.u64 	%rd31, [_Z12hgemm_normalPK6__halfS1_Pfiimmm_param_2];
	cvta.to.global.u64 	%rd27, %rd31;
	mad.lo.s64 	%rd28, %rd32, %rd1, %rd27;
	mul.wide.s32 	%rd29, %r3, 4;
	add.s64 	%rd30, %rd28, %rd29;
	st.global.f32 	[%rd30], %f102;
$L__BB0_12:
	ret;

}
	// .globl	_Z17hgemm_tensor_corePK6__halfS1_Pfii
.visible .entry _Z17hgemm_tensor_corePK6__halfS1_Pfii(
	.param .u64 .ptr .align 1 _Z17hgemm_tensor_corePK6__halfS1_Pfii_param_0,
	.param .u64 .ptr .align 1 _Z17hgemm_tensor_corePK6__halfS1_Pfii_param_1,
	.param .u64 .ptr .align 1 _Z17hgemm_tensor_corePK6__halfS1_Pfii_param_2,
	.param .u32 _Z17hgemm_tensor_corePK6__halfS1_Pfii_param_3,
	.param .u32 _Z17hgemm_tensor_corePK6__halfS1_Pfii_param_4
)
{
	.reg .pred 	%p<7>;
	.reg .b16 	%rs<65>;
	.reg .b32 	%r<78>;
	.reg .b32 	%f<26>;
	.reg .b64 	%rd<27>;
	// demoted variable
	.shared .align 2 .b8 _ZZ17hgemm_tensor_corePK6__halfS1_PfiiE3s_a[1024];
	// demoted variable
	.shared .align 2 .b8 _ZZ17hgemm_tensor_corePK6__halfS1_PfiiE3s_b[1024];
	ld.param.u64 	%rd6, [_Z17hgemm_tensor_corePK6__halfS1_Pfii_param_0];
	ld.param.u64 	%rd8, [_Z17hgemm_tensor_corePK6__halfS1_Pfii_param_1];
	ld.param.u32 	%r13, [_Z17hgemm_tensor_corePK6__halfS1_Pfii_param_3];
	ld.param.u32 	%r14, [_Z17hgemm_tensor_corePK6__halfS1_Pfii_param_4];
	cvta.to.global.u64 	%rd1, %rd8;
	cvta.to.global.u64 	%rd2, %rd6;
	mov.u32 	%r15, %ctaid.x;
	mov.u32 	%r16, %ntid.x;
	mov.u32 	%r1, %tid.x;
	mad.lo.s32 	%r17, %r15, %r16, %r1;
	shr.u32 	%r18, %r17, 5;
	mov.u32 	%r2, %ctaid.y;
	shr.s32 	%r19, %r13, 31;
	shr.u32 	%r20, %r19, 28;
	add.s32 	%r21, %r13, %r20;
	shr.s32 	%r22, %r21, 4;
	add.s32 	%r3, %r22, %r18;
	shl.b32 	%r23, %r3, 4;
	add.s32 	%r24, %r14, %r13;
	setp.ge.s32 	%p1, %r23, %r24;
	@%p1 bra 	$L__BB1_8;
	setp.gt.u32 	%p2, %r1, 15;
	@%p2 bra 	$L__BB1_3;
	shl.b32 	%r25, %r3, 15;
	shl.b32 	%r26, %r1, 11;
	add.s32 	%r27, %r25, %r26;
	shl.b32 	%r28, %r2, 4;
	add.s32 	%r29, %r28, %r1;
	shl.b32 	%r30, %r1, 5;
	mov.u32 	%r31, _ZZ17hgemm_tensor_corePK6__halfS1_PfiiE3s_a;
	add.s32 	%r32, %r31, %r30;
	mul.wide.u32 	%rd9, %r27, 2;
	add.s64 	%rd10, %rd2, %rd9;
	ld.global.nc.u16 	%rs1, [%rd10];
	st.shared.u16 	[%r32], %rs1;
	shl.b32 	%r33, %r1, 1;
	mov.u32 	%r34, _ZZ17hgemm_tensor_corePK6__halfS1_PfiiE3s_b;
	add.s32 	%r35, %r34, %r33;
	mul.wide.u32 	%rd11, %r29, 2;
	add.s64 	%rd12, %rd1, %rd11;
	ld.global.nc.u16 	%rs2, [%rd12];
	st.shared.u16 	[%r35], %rs2;
	ld.global.nc.u16 	%rs3, [%rd10+2];
	st.shared.u16 	[%r32+2], %rs3;
	ld.global.nc.u16 	%rs4, [%rd12+4096];
	st.shared.u16 	[%r35+32], %rs4;
	ld.global.nc.u16 	%rs5, [%rd10+4];
	st.shared.u16 	[%r32+4], %rs5;
	ld.global.nc.u16 	%rs6, [%rd12+8192];
	st.shared.u16 	[%r35+64], %rs6;
	ld.global.nc.u16 	%rs7, [%rd10+6];
	st.shared.u16 	[%r32+6], %rs7;
	ld.global.nc.u16 	%rs8, [%rd12+12288];
	st.shared.u16 	[%r35+96], %rs8;
	ld.global.nc.u16 	%rs9, [%rd10+8];
	st.shared.u16 	[%r32+8], %rs9;
	ld.global.nc.u16 	%rs10, [%rd12+16384];
	st.shared.u16 	[%r35+128], %rs10;
	ld.global.nc.u16 	%rs11, [%rd10+10];
	st.shared.u16 	[%r32+10], %rs11;
	ld.global.nc.u16 	%rs12, [%rd12+20480];
	st.shared.u16 	[%r35+160], %rs12;
	ld.global.nc.u16 	%rs13, [%rd10+12];
	st.shared.u16 	[%r32+12], %rs13;
	ld.global.nc.u16 	%rs14, [%rd12+24576];
	st.shared.u16 	[%r35+192], %rs14;
	ld.global.nc.u16 	%rs15, [%rd10+14];
	st.shared.u16 	[%r32+14], %rs15;
	ld.global.nc.u16 	%rs16, [%rd12+28672];
	st.shared.u16 	[%r35+224], %rs16;
	ld.global.nc.u16 	%rs17, [%rd10+16];
	st.shared.u16 	[%r32+16], %rs17;
	ld.global.nc.u16 	%rs18, [%rd12+32768];
	st.shared.u16 	[%r35+256], %rs18;
	ld.global.nc.u16 	%rs19, [%rd10+18];
	st.shared.u16 	[%r32+18], %rs19;
	ld.global.nc.u16 	%rs20, [%rd12+36864];
	st.shared.u16 	[%r35+288], %rs20;
	ld.global.nc.u16 	%rs21, [%rd10+20];
	st.shared.u16 	[%r32+20], %rs21;
	ld.global.nc.u16 	%rs22, [%rd12+40960];
	st.shared.u16 	[%r35+320], %rs22;
	ld.global.nc.u16 	%rs23, [%rd10+22];
	st.shared.u16 	[%r32+22], %rs23;
	ld.global.nc.u16 	%rs24, [%rd12+45056];
	st.shared.u16 	[%r35+352], %rs24;
	ld.global.nc.u16 	%rs25, [%rd10+24];
	st.shared.u16 	[%r32+24], %rs25;
	ld.global.nc.u16 	%rs26, [%rd12+49152];
	st.shared.u16 	[%r35+384], %rs26;
	ld.global.nc.u16 	%rs27, [%rd10+26];
	st.shared.u16 	[%r32+26], %rs27;
	ld.global.nc.u16 	%rs28, [%rd12+53248];
	st.shared.u16 	[%r35+416], %rs28;
	ld.global.nc.u16 	%rs29, [%rd10+28];
	st.shared.u16 	[%r32+28], %rs29;
	ld.global.nc.u16 	%rs30, [%rd12+57344];
	st.shared.u16 	[%r35+448], %rs30;
	ld.global.nc.u16 	%rs31, [%rd10+30];
	st.shared.u16 	[%r32+30], %rs31;
	ld.global.nc.u16 	%rs32, [%rd12+61440];
	st.shared.u16 	[%r35+480], %rs32;
$L__BB1_3:
	bar.sync 	0;
	shl.b32 	%r4, %r3, 15;
	shl.b32 	%r38, %r1, 11;
	shl.b32 	%r5, %r2, 4;
	add.s32 	%r39, %r5, %r1;
	add.s32 	%r75, %r4, %r38;
	mul.wide.u32 	%rd13, %r39, 2;
	add.s64 	%rd14, %rd13, %rd1;
	add.s64 	%rd26, %rd14, 126976;
	mov.b32 	%r77, 0;
	mov.f32 	%f18, 0f00000000;
	mov.b32 	%r76, 16;
	mov.f32 	%f19, %f18;
	mov.f32 	%f20, %f18;
	mov.f32 	%f21, %f18;
	mov.f32 	%f22, %f18;
	mov.f32 	%f23, %f18;
	mov.f32 	%f24, %f18;
	mov.f32 	%f25, %f18;
$L__BB1_4:
	setp.gt.u32 	%p3, %r1, 15;
	add.s32 	%r40, %r76, -16;
	setp.gt.u32 	%p4, %r40, 2031;
	or.pred  	%p5, %p3, %p4;
	@%p5 bra 	$L__BB1_6;
	ld.param.u64 	%rd24, [_Z17hgemm_tensor_corePK6__halfS1_Pfii_param_0];
	add.s32 	%r41, %r75, 16;
	mov.u32 	%r42, _ZZ17hgemm_tensor_corePK6__halfS1_PfiiE3s_b;
	shl.b32 	%r43, %r77, 9;
	sub.s32 	%r44, %r42, %r43;
	mov.u32 	%r45, _ZZ17hgemm_tensor_corePK6__halfS1_PfiiE3s_a;
	sub.s32 	%r46, %r45, %r43;
	shl.b32 	%r47, %r1, 5;
	add.s32 	%r48, %r46, %r47;
	cvta.to.global.u64 	%rd15, %rd24;
	mul.wide.u32 	%rd16, %r41, 2;
	add.s64 	%rd17, %rd15, %rd16;
	ld.global.nc.u16 	%rs33, [%rd17];
	st.shared.u16 	[%r48+512], %rs33;
	shl.b32 	%r49, %r1, 1;
	add.s32 	%r50, %r44, %r49;
	ld.global.nc.u16 	%rs34, [%rd26+-61440];
	st.shared.u16 	[%r50+512], %rs34;
	ld.global.nc.u16 	%rs35, [%rd17+2];
	st.shared.u16 	[%r48+514], %rs35;
	ld.global.nc.u16 	%rs36, [%rd26+-57344];
	st.shared.u16 	[%r50+544], %rs36;
	ld.global.nc.u16 	%rs37, [%rd17+4];
	st.shared.u16 	[%r48+516], %rs37;
	ld.global.nc.u16 	%rs38, [%rd26+-53248];
	st.shared.u16 	[%r50+576], %rs38;
	ld.global.nc.u16 	%rs39, [%rd17+6];
	st.shared.u16 	[%r48+518], %rs39;
	ld.global.nc.u16 	%rs40, [%rd26+-49152];
	st.shared.u16 	[%r50+608], %rs40;
	ld.global.nc.u16 	%rs41, [%rd17+8];
	st.shared.u16 	[%r48+520], %rs41;
	ld.global.nc.u16 	%rs42, [%rd26+-45056];
	st.shared.u16 	[%r50+640], %rs42;
	ld.global.nc.u16 	%rs43, [%rd17+10];
	st.shared.u16 	[%r48+522], %rs43;
	ld.global.nc.u16 	%rs44, [%rd26+-40960];
	st.shared.u16 	[%r50+672], %rs44;
	ld.global.nc.u16 	%rs45, [%rd17+12];
	st.shared.u16 	[%r48+524], %rs45;
	ld.global.nc.u16 	%rs46, [%rd26+-36864];
	st.shared.u16 	[%r50+704], %rs46;
	ld.global.nc.u16 	%rs47, [%rd17+14];
	st.shared.u16 	[%r48+526], %rs47;
	ld.global.nc.u16 	%rs48, [%rd26+-32768];
	st.shared.u16 	[%r50+736], %rs48;
	ld.global.nc.u16 	%rs49, [%rd17+16];
	st.shared.u16 	[%r48+528], %rs49;
	ld.global.nc.u16 	%rs50, [%rd26+-28672];
	st.shared.u16 	[%r50+768], %rs50;
	ld.global.nc.u16 	%rs51, [%rd17+18];
	st.shared.u16 	[%r48+530], %rs51;
	ld.global.nc.u16 	%rs52, [%rd26+-24576];
	st.shared.u16 	[%r50+800], %rs52;
	ld.global.nc.u16 	%rs53, [%rd17+20];
	st.shared.u16 	[%r48+532], %rs53;
	ld.global.nc.u16 	%rs54, [%rd26+-20480];
	st.shared.u16 	[%r50+832], %rs54;
	ld.global.nc.u16 	%rs55, [%rd17+22];
	st.shared.u16 	[%r48+534], %rs55;
	ld.global.nc.u16 	%rs56, [%rd26+-16384];
	st.shared.u16 	[%r50+864], %rs56;
	ld.global.nc.u16 	%rs57, [%rd17+24];
	st.shared.u16 	[%r48+536], %rs57;
	ld.global.nc.u16 	%rs58, [%rd26+-12288];
	st.shared.u16 	[%r50+896], %rs58;
	ld.global.nc.u16 	%rs59, [%rd17+26];
	st.shared.u16 	[%r48+538], %rs59;
	ld.global.nc.u16 	%rs60, [%rd26+-8192];
	st.shared.u16 	[%r50+928], %rs60;
	ld.global.nc.u16 	%rs61, [%rd17+28];
	st.shared.u16 	[%r48+540], %rs61;
	ld.global.nc.u16 	%rs62, [%rd26+-4096];
	st.shared.u16 	[%r50+960], %rs62;
	ld.global.nc.u16 	%rs63, [%rd17+30];
	st.shared.u16 	[%r48+542], %rs63;
	ld.global.nc.u16 	%rs64, [%rd26];
	st.shared.u16 	[%r50+992], %rs64;
$L__BB1_6:
	shl.b32 	%r51, %r77, 9;
	mov.u32 	%r52, _ZZ17hgemm_tensor_corePK6__halfS1_PfiiE3s_a;
	add.s32 	%r53, %r52, %r51;
	mov.b32 	%r54, 16;
	wmma.load.a.sync.aligned.row.m16n16k16.shared.f16 	{%r55, %r56, %r57, %r58, %r59, %r60, %r61, %r62}, [%r53], %r54;
	mov.u32 	%r63, _ZZ17hgemm_tensor_corePK6__halfS1_PfiiE3s_b;
	add.s32 	%r64, %r63, %r51;
	wmma.load.b.sync.aligned.row.m16n16k16.shared.f16 	{%r65, %r66, %r67, %r68, %r69, %r70, %r71, %r72}, [%r64], %r54;
	wmma.mma.sync.aligned.row.row.m16n16k16.f32.f32 {%f25, %f24, %f23, %f22, %f21, %f20, %f19, %f18}, {%r55, %r56, %r57, %r58, %r59, %r60, %r61, %r62}, {%r65, %r66, %r67, %r68, %r69, %r70, %r71, %r72}, {%f25, %f24, %f23, %f22, %f21, %f20, %f19, %f18};
	xor.b32  	%r77, %r77, 1;
	bar.sync 	0;
	add.s32 	%r11, %r76, 16;
	add.s32 	%r73, %r76, -16;
	add.s32 	%r75, %r75, 16;
	add.s64 	%rd26, %rd26, 65536;
	setp.lt.u32 	%p6, %r73, 2032;
	mov.u32 	%r76, %r11;
	@%p6 bra 	$L__BB1_4;
	ld.param.u64 	%rd25, [_Z17hgemm_tensor_corePK6__halfS1_Pfii_param_2];
	cvt.s64.s32 	%rd18, %r4;
	cvt.u64.u32 	%rd19, %r5;
	add.s64 	%rd20, %rd18, %rd19;
	cvta.to.global.u64 	%rd21, %rd25;
	shl.b64 	%rd22, %rd20, 2;
	add.s64 	%rd23, %rd21, %rd22;
	mov.b32 	%r74, 2048;
	wmma.store.d.sync.aligned.row.m16n16k16.global.f32 	[%rd23], {%f25, %f24, %f23, %f22, %f21, %f20, %f19, %f18}, %r74;
$L__BB1_8:
	ret;

}


// ===== COMPILED SASS (sm_100) =====

	.target	sm_100

	.elftype	@"ET_EXEC"


//--------------------- .note.nv.tkinfo           --------------------------
	.section	.note.nv.tkinfo,"",@"SHT_NOTE"
	.sectionflags	@"SHF_NOTE_NV_TKINFO"
	.tkinfo
        /*0018*/ 	.word	0x00000002
        /*0030*/ 	.string	""
        /*0030*/ 	.string	"ptxas"
        /*0030*/ 	.string	"Cuda compilation tools, release 13.0, V13.0.88"
        /*0030*/ 	.string	"Build cuda_13.0.r13.0/compiler.36424714_0"
        /*0030*/ 	.string	"-arch sm_100 -m 64 "



//--------------------- .note.nv.cuinfo           --------------------------
	.section	.note.nv.cuinfo,"",@"SHT_NOTE"
	.sectionflags	@"SHF_NOTE_NV_CUINFO"
        /*0018*/ 	.short	0x0002
        /*001a*/ 	.short	0x0064
        /*001c*/ 	.short	0x0082
	.zero		2


//--------------------- .nv.info                  --------------------------
	.section	.nv.info,"",@"SHT_CUDA_INFO"
	.align	4


	//----- nvinfo : EIATTR_REGCOUNT
	.align		4
        /*0000*/ 	.byte	0x04, 0x2f
        /*0002*/ 	.short	(.L_1 - .L_0)
	.align		4
.L_0:
        /*0004*/ 	.word	index@(_Z12hgemm_normalPK6__halfS1_Pfiimmm)
        /*0008*/ 	.word	0x0000001d


	//----- nvinfo : EIATTR_FRAME_SIZE
	.align		4
.L_1:
        /*000c*/ 	.byte	0x04, 0x11
        /*000e*/ 	.short	(.L_3 - .L_2)
	.align		4
.L_2:
        /*0010*/ 	.word	index@(_Z12hgemm_normalPK6__halfS1_Pfiimmm)
        /*0014*/ 	.word	0x00000000


	//----- nvinfo : EIATTR_REGCOUNT
	.align		4
.L_3:
        /*0018*/ 	.byte	0x04, 0x2f
        /*001a*/ 	.short	(.L_5 - .L_4)
	.align		4
.L_4:
        /*001c*/ 	.word	index@(_Z17hgemm_tensor_corePK6__halfS1_Pfii)
        /*0020*/ 	.word	0x00000020


	//----- nvinfo : EIATTR_FRAME_SIZE
	.align		4
.L_5:
        /*0024*/ 	.byte	0x04, 0x11
        /*0026*/ 	.short	(.L_7 - .L_6)
	.align		4
.L_6:
        /*0028*/ 	.word	index@(_Z17hgemm_tensor_corePK6__halfS1_Pfii)
        /*002c*/ 	.word	0x00000000


	//----- nvinfo : EIATTR_MIN_STACK_SIZE
	.align		4
.L_7:
        /*0030*/ 	.byte	0x04, 0x12
        /*0032*/ 	.short	(.L_9 - .L_8)
	.align		4
.L_8:
        /*0034*/ 	.word	index@(_Z17hgemm_tensor_corePK6__halfS1_Pfii)
        /*0038*/ 	.word	0x00000000


	//----- nvinfo : EIATTR_MIN_STACK_SIZE
	.align		4
.L_9:
        /*003c*/ 	.byte	0x04, 0x12
        /*003e*/ 	.short	(.L_11 - .L_10)
	.align		4
.L_10:
        /*0040*/ 	.word	index@(_Z12hgemm_normalPK6__halfS1_Pfiimmm)
        /*0044*/ 	.word	0x00000000
.L_11:


//--------------------- .nv.compat                --------------------------
	.section	.nv.compat,"",@"SHT_CUDA_COMPAT_INFO"
	.align	4
        /*0000*/ 	.byte	0x02, 0x09, 0x00, 0x00, 0x02, 0x02, 0x01, 0x00, 0x02, 0x05, 0x05, 0x00, 0x03, 0x07, 0x01, 0x01
        /*0010*/ 	.byte	0x02, 0x03, 0x00, 0x00, 0x02, 0x06, 0x01, 0x00, 0x04, 0x0b, 0x08, 0x00, 0x09, 0x00, 0x00, 0x00
        /*0020*/ 	.byte	0x00, 0x00, 0x00, 0x00


//--------------------- .nv.info._Z17hgemm_tensor_corePK6__halfS1_Pfii --------------------------
	.section	.nv.info._Z17hgemm_tensor_corePK6__halfS1_Pfii,"",@"SHT_CUDA_INFO"
	.sectionflags	@""
	.align	4


	//----- nvinfo : EIATTR_CUDA_API_VERSION
	.align		4
        /*0000*/ 	.byte	0x04, 0x37
        /*0002*/ 	.short	(.L_13 - .L_12)
.L_12:
        /*0004*/ 	.word	0x00000082


	//----- nvinfo : EIATTR_KPARAM_INFO
	.align		4
.L_13:
        /*0008*/ 	.byte	0x04, 0x17
        /*000a*/ 	.short	(.L_15 - .L_14)
.L_14:
        /*000c*/ 	.word	0x00000000
        /*0010*/ 	.short	0x0004
        /*0012*/ 	.short	0x001c
        /*0014*/ 	.byte	0x00, 0xf0, 0x11, 0x00


	//----- nvinfo : EIATTR_KPARAM_INFO
	.align		4
.L_15:
        /*0018*/ 	.byte	0x04, 0x17
        /*001a*/ 	.short	(.L_17 - .L_16)
.L_16:
        /*001c*/ 	.word	0x00000000
        /*0020*/ 	.short	0x0003
        /*0022*/ 	.short	0x0018
        /*0024*/ 	.byte	0x00, 0xf0, 0x11, 0x00


	//----- nvinfo : EIATTR_KPARAM_INFO
	.align		4
.L_17:
        /*0028*/ 	.byte	0x04, 0x17
        /*002a*/ 	.short	(.L_19 - .L_18)
.L_18:
        /*002c*/ 	.word	0x00000000
        /*0030*/ 	.short	0x0002
        /*0032*/ 	.short	0x0010
        /*0034*/ 	.byte	0x00, 0xf5, 0x21, 0x00


	//----- nvinfo : EIATTR_KPARAM_INFO
	.align		4
.L_19:
        /*0038*/ 	.byte	0x04, 0x17
        /*003a*/ 	.short	(.L_21 - .L_20)
.L_20:
        /*003c*/ 	.word	0x00000000
        /*0040*/ 	.short	0x0001
        /*0042*/ 	.short	0x0008
        /*0044*/ 	.byte	0x00, 0xf5, 0x21, 0x00


	//----- nvinfo : EIATTR_KPARAM_INFO
	.align		4
.L_21:
        /*0048*/ 	.byte	0x04, 0x17
        /*004a*/ 	.short	(.L_23 - .L_22)
.L_22:
        /*004c*/ 	.word	0x00000000
        /*0050*/ 	.short	0x0000
        /*0052*/ 	.short	0x0000
        /*0054*/ 	.byte	0x00, 0xf5, 0x21, 0x00


	//----- nvinfo : EIATTR_SPARSE_MMA_MASK
	.align		4
.L_23:
        /*0058*/ 	.byte	0x03, 0x50
        /*005a*/ 	.short	0x0000


	//----- nvinfo : EIATTR_WMMA_USED
	.align		4
        /*005c*/ 	.byte	0x01, 0x2b
	.zero		2


	//----- nvinfo : EIATTR_MAXREG_COUNT
	.align		4
        /*0060*/ 	.byte	0x03, 0x1b
        /*0062*/ 	.short	0x00ff


	//----- nvinfo : EIATTR_NUM_BARRIERS
	.align		4
        /*0064*/ 	.byte	0x02, 0x4c
        /*0066*/ 	.byte	0x01
	.zero		1


	//----- nvinfo : EIATTR_MERCURY_ISA_VERSION
	.align		4
        /*0068*/ 	.byte	0x03, 0x5f
        /*006a*/ 	.short	0x0101


	//----- nvinfo : EIATTR_VRC_CTA_INIT_COUNT
	.align		4
        /*006c*/ 	.byte	0x02, 0x4a
	.zero		1
	.zero		1


	//----- nvinfo : EIATTR_EXIT_INSTR_OFFSETS
	.align		4
        /*0070*/ 	.byte	0x04, 0x1c
        /*0072*/ 	.short	(.L_25 - .L_24)


	//   ....[0]....
.L_24:
        /*0074*/ 	.word	0x000000d0


	//   ....[1]....
        /*0078*/ 	.word	0x00000f50


	//----- nvinfo : EIATTR_CRS_STACK_SIZE
	.align		4
.L_25:
        /*007c*/ 	.byte	0x04, 0x1e
        /*007e*/ 	.short	(.L_27 - .L_26)
.L_26:
        /*0080*/ 	.word	0x00000000


	//----- nvinfo : EIATTR_CBANK_PARAM_SIZE
	.align		4
.L_27:
        /*0084*/ 	.byte	0x03, 0x19
        /*0086*/ 	.short	0x0020


	//----- nvinfo : EIATTR_PARAM_CBANK
	.align		4
        /*0088*/ 	.byte	0x04, 0x0a
        /*008a*/ 	.short	(.L_29 - .L_28)
	.align		4
.L_28:
        /*008c*/ 	.word	index@(.nv.constant0._Z17hgemm_tensor_corePK6__halfS1_Pfii)
        /*0090*/ 	.short	0x0380
        /*0092*/ 	.short	0x0020


	//----- nvinfo : EIATTR_SW_WAR
	.align		4
.L_29:
        /*0094*/ 	.byte	0x04, 0x36
        /*0096*/ 	.short	(.L_31 - .L_30)
.L_30:
        /*0098*/ 	.word	0x00000008
.L_31:


//--------------------- .nv.info._Z12hgemm_normalPK6__halfS1_Pfiimmm --------------------------
	.section	.nv.info._Z12hgemm_normalPK6__halfS1_Pfiimmm,"",@"SHT_CUDA_INFO"
	.sectionflags	@""
	.align	4


	//----- nvinfo : EIATTR_CUDA_API_VERSION
	.align		4
        /*0000*/ 	.byte	0x04, 0x37
        /*0002*/ 	.short	(.L_33 - .L_32)
.L_32:
        /*0004*/ 	.word	0x00000082


	//----- nvinfo : EIATTR_KPARAM_INFO
	.align		4
.L_33:
        /*0008*/ 	.byte	0x04, 0x17
        /*000a*/ 	.short	(.L_35 - .L_34)
.L_34:
        /*000c*/ 	.word	0x00000000
        /*0010*/ 	.short	0x0007
        /*0012*/ 	.short	0x0030
        /*0014*/ 	.byte	0x00, 0xf0, 0x21, 0x00


	//----- nvinfo : EIATTR_KPARAM_INFO
	.align		4
.L_35:
        /*0018*/ 	.byte	0x04, 0x17
        /*001a*/ 	.short	(.L_37 - .L_36)
.L_36:
        /*001c*/ 	.word	0x00000000
        /*0020*/ 	.short	0x0006
        /*0022*/ 	.short	0x0028
        /*0024*/ 	.byte	0x00, 0xf0, 0x21, 0x00


	//----- nvinfo : EIATTR_KPARAM_INFO
	.align		4
.L_37:
        /*0028*/ 	.byte	0x04, 0x17
        /*002a*/ 	.short	(.L_39 - .L_38)
.L_38:
        /*002c*/ 	.word	0x00000000
        /*0030*/ 	.short	0x0005
        /*0032*/ 	.short	0x0020
        /*0034*/ 	.byte	0x00, 0xf0, 0x21, 0x00


	//----- nvinfo : EIATTR_KPARAM_INFO
	.align		4
.L_39:
        /*0038*/ 	.byte	0x04, 0x17
        /*003a*/ 	.short	(.L_41 - .L_40)
.L_40:
        /*003c*/ 	.word	0x00000000
        /*0040*/ 	.short	0x0004
        /*0042*/ 	.short	0x001c
        /*0044*/ 	.byte	0x00, 0xf0, 0x11, 0x00


	//----- nvinfo : EIATTR_KPARAM_INFO
	.align		4
.L_41:
        /*0048*/ 	.byte	0x04, 0x17
        /*004a*/ 	.short	(.L_43 - .L_42)
.L_42:
        /*004c*/ 	.word	0x00000000
        /*0050*/ 	.short	0x0003
        /*0052*/ 	.short	0x0018
        /*0054*/ 	.byte	0x00, 0xf0, 0x11, 0x00


	//----- nvinfo : EIATTR_KPARAM_INFO
	.align		4
.L_43:
        /*0058*/ 	.byte	0x04, 0x17
        /*005a*/ 	.short	(.L_45 - .L_44)
.L_44:
        /*005c*/ 	.word	0x00000000
        /*0060*/ 	.short	0x0002
        /*0062*/ 	.short	0x0010
        /*0064*/ 	.byte	0x00, 0xf5, 0x21, 0x00


	//----- nvinfo : EIATTR_KPARAM_INFO
	.align		4
.L_45:
        /*0068*/ 	.byte	0x04, 0x17
        /*006a*/ 	.short	(.L_47 - .L_46)
.L_46:
        /*006c*/ 	.word	0x00000000
        /*0070*/ 	.short	0x0001
        /*0072*/ 	.short	0x0008
        /*0074*/ 	.byte	0x00, 0xf5, 0x21, 0x00


	//----- nvinfo : EIATTR_KPARAM_INFO
	.align		4
.L_47:
        /*0078*/ 	.byte	0x04, 0x17
        /*007a*/ 	.short	(.L_49 - .L_48)
.L_48:
        /*007c*/ 	.word	0x00000000
        /*0080*/ 	.short	0x0000
        /*0082*/ 	.short	0x0000
        /*0084*/ 	.byte	0x00, 0xf5, 0x21, 0x00


	//----- nvinfo : EIATTR_SPARSE_MMA_MASK
	.align		4
.L_49:
        /*0088*/ 	.byte	0x03, 0x50
        /*008a*/ 	.short	0x0000


	//----- nvinfo : EIATTR_MAXREG_COUNT
	.align		4
        /*008c*/ 	.byte	0x03, 0x1b
        /*008e*/ 	.short	0x00ff


	//----- nvinfo : EIATTR_NUM_BARRIERS
	.align		4
        /*0090*/ 	.byte	0x02, 0x4c
        /*0092*/ 	.byte	0x01
	.zero		1


	//----- nvinfo : EIATTR_MERCURY_ISA_VERSION
	.align		4
        /*0094*/ 	.byte	0x03, 0x5f
        /*0096*/ 	.short	0x0101


	//----- nvinfo : EIATTR_VRC_CTA_INIT_COUNT
	.align		4
        /*0098*/ 	.byte	0x02, 0x4a
	.zero		1
	.zero		1


	//----- nvinfo : EIATTR_EXIT_INSTR_OFFSETS
	.align		4
        /*009c*/ 	.byte	0x04, 0x1c
        /*009e*/ 	.short	(.L_51 - .L_50)


	//   ....[0]....
.L_50:
        /*00a0*/ 	.word	0x00000e30


	//   ....[1]....
        /*00a4*/ 	.word	0x00000ec0


	//----- nvinfo : EIATTR_CRS_STACK_SIZE
	.align		4
.L_51:
        /*00a8*/ 	.byte	0x04, 0x1e
        /*00aa*/ 	.short	(.L_53 - .L_52)
.L_52:
        /*00ac*/ 	.word	0x00000000


	//----- nvinfo : EIATTR_CBANK_PARAM_SIZE
	.align		4
.L_53:
        /*00b0*/ 	.byte	0x03, 0x19
        /*00b2*/ 	.short	0x0038


	//----- nvinfo : EIATTR_PARAM_CBANK
	.align		4
        /*00b4*/ 	.byte	0x04, 0x0a
        /*00b6*/ 	.short	(.L_55 - .L_54)
	.align		4
.L_54:
        /*00b8*/ 	.word	index@(.nv.constant0._Z12hgemm_normalPK6__halfS1_Pfiimmm)
        /*00bc*/ 	.short	0x0380
        /*00be*/ 	.short	0x0038


	//----- nvinfo : EIATTR_SW_WAR
	.align		4
.L_55:
        /*00c0*/ 	.byte	0x04, 0x36
        /*00c2*/ 	.short	(.L_57 - .L_56)
.L_56:
        /*00c4*/ 	.word	0x00000008
.L_57:


//--------------------- .nv.callgraph             --------------------------
	.section	.nv.callgraph,"",@"SHT_CUDA_CALLGRAPH"
	.align	4
	.sectionentsize	8
	.align		4
        /*0000*/ 	.word	0x00000000
	.align		4
        /*0004*/ 	.word	0xffffffff
	.align		4
        /*0008*/ 	.word	0x00000000
	.align		4
        /*000c*/ 	.word	0xfffffffe
	.align		4
        /*0010*/ 	.word	0x00000000
	.align		4
        /*0014*/ 	.word	0xfffffffd
	.align		4
        /*0018*/ 	.word	0x00000000
	.align		4
        /*001c*/ 	.word	0xfffffffc


//--------------------- .text._Z17hgemm_tensor_corePK6__halfS1_Pfii --------------------------
	.section	.text._Z17hgemm_tensor_corePK6__halfS1_Pfii,"ax",@progbits
	.align	128
        .global         _Z17hgemm_tensor_corePK6__halfS1_Pfii
        .type           _Z17hgemm_tensor_corePK6__halfS1_Pfii,@function
        .size           _Z17hgemm_tensor_corePK6__halfS1_Pfii,(.L_x_16 - _Z17hgemm_tensor_corePK6__halfS1_Pfii)
        .other          _Z17hgemm_tensor_corePK6__halfS1_Pfii,@"STO_CUDA_ENTRY STV_DEFAULT"
_Z17hgemm_tensor_corePK6__halfS1_Pfii:
.text._Z17hgemm_tensor_corePK6__halfS1_Pfii:
[----:B------:R-:W-:Y:S01]  /*0000*/  LDC R1, c[0x0][0x37c] ;  /* 0x0000df00ff017b82 */ /* 0x000fe20000000800 */
[----:B------:R-:W0:Y:S07]  /*0010*/  S2R R3, SR_TID.X ;  /* 0x0000000000037919 */ /* 0x000e2e0000002100 */
[----:B------:R-:W0:Y:S08]  /*0020*/  S2UR UR4, SR_CTAID.X ;  /* 0x00000000000479c3 */ /* 0x000e300000002500 */
[----:B------:R-:W0:Y:S08]  /*0030*/  LDC R0, c[0x0][0x360] ;  /* 0x0000d800ff007b82 */ /* 0x000e300000000800 */
[----:B------:R-:W1:Y:S01]  /*0040*/  LDC.64 R6, c[0x0][0x398] ;  /* 0x0000e600ff067b82 */ /* 0x000e620000000a00 */
[----:B0-----:R-:W-:-:S05]  /*0050*/  IMAD R0, R0, UR4, R3 ;  /* 0x0000000400007c24 */ /* 0x001fca000f8e0203 */
[----:B------:R-:W-:Y:S02]  /*0060*/  SHF.R.U32.HI R0, RZ, 0x5, R0 ;  /* 0x00000005ff007819 */ /* 0x000fe40000011600 */
[----:B-1----:R-:W-:-:S04]  /*0070*/  SHF.R.S32.HI R5, RZ, 0x1f, R6 ;  /* 0x0000001fff057819 */ /* 0x002fc80000011406 */
[----:B------:R-:W-:-:S04]  /*0080*/  LEA.HI R5, R5, R6, RZ, 0x4 ;  /* 0x0000000605057211 */ /* 0x000fc800078f20ff */
[----:B------:R-:W-:Y:S01]  /*0090*/  LEA.HI.SX32 R0, R5, R0, 0x1c ;  /* 0x0000000005007211 */ /* 0x000fe200078fe2ff */
[----:B------:R-:W-:-:S04]  /*00a0*/  IMAD.IADD R5, R6, 0x1, R7 ;  /* 0x0000000106057824 */ /* 0x000fc800078e0207 */
[----:B------:R-:W-:-:S05]  /*00b0*/  IMAD.SHL.U32 R2, R0, 0x10, RZ ;  /* 0x0000001000027824 */ /* 0x000fca00078e00ff */
[----:B------:R-:W-:-:S13]  /*00c0*/  ISETP.GE.AND P0, PT, R2, R5, PT ;  /* 0x000000050200720c */ /* 0x000fda0003f06270 */
[----:B------:R-:W-:Y:S05]  /*00d0*/  @P0 EXIT ;  /* 0x000000000000094d */ /* 0x000fea0003800000 */
[----:B------:R-:W0:Y:S01]  /*00e0*/  S2R R10, SR_CTAID.Y ;  /* 0x00000000000a7919 */ /* 0x000e220000002600 */
[----:B------:R-:W1:Y:S01]  /*00f0*/  LDC.64 R4, c[0x0][0x388] ;  /* 0x0000e200ff047b82 */ /* 0x000e620000000a00 */
[----:B------:R-:W-:Y:S01]  /*0100*/  ISETP.GT.U32.AND P0, PT, R3, 0xf, PT ;  /* 0x0000000f0300780c */ /* 0x000fe20003f04070 */
[----:B------:R-:W2:Y:S01]  /*0110*/  LDCU.64 UR8, c[0x0][0x358] ;  /* 0x00006b00ff0877ac */ /* 0x000ea20008000a00 */
[----:B------:R-:W3:Y:S01]  /*0120*/  S2R R2, SR_LANEID ;  /* 0x0000000000027919 */ /* 0x000ee20000000000 */
[----:B------:R-:W-:Y:S01]  /*0130*/  BSSY.RECONVERGENT B0, `(.L_x_0) ;  /* 0x0000052000007945 */ /* 0x000fe20003800200 */
[----:B0-----:R-:W-:-:S04]  /*0140*/  IMAD.SHL.U32 R20, R10, 0x10, RZ ;  /* 0x000000100a147824 */ /* 0x001fc800078e00ff */
[----:B------:R-:W-:-:S05]  /*0150*/  IMAD.IADD R11, R20, 0x1, R3 ;  /* 0x00000001140b7824 */ /* 0x000fca00078e0203 */
[----:B--23--:R-:W-:Y:S05]  /*0160*/  @P0 BRA `(.L_x_1) ;  /* 0x0000000400380947 */ /* 0x00cfea0003800000 */
[----:B------:R-:W0:Y:S01]  /*0170*/  LDC.64 R8, c[0x0][0x380] ;  /* 0x0000e000ff087b82 */ /* 0x000e220000000a00 */
[--C-:B------:R-:W-:Y:S02]  /*0180*/  IMAD R13, R0, 0x10, R3.reuse ;  /* 0x00000010000d7824 */ /* 0x100fe400078e0203 */
[----:B------:R-:W-:-:S03]  /*0190*/  IMAD R15, R10, 0x10, R3 ;  /* 0x000000100a0f7824 */ /* 0x000fc600078e0203 */
[----:B------:R-:W-:Y:S02]  /*01a0*/  SHF.L.U32 R13, R13, 0xb, RZ ;  /* 0x0000000b0d0d7819 */ /* 0x000fe400000006ff */
[----:B------:R-:W2:Y:S03]  /*01b0*/  LDC.64 R6, c[0x0][0x388] ;  /* 0x0000e200ff067b82 */ /* 0x000ea60000000a00 */
[----:B0-----:R-:W-:-:S05]  /*01c0*/  IMAD.WIDE.U32 R8, R13, 0x2, R8 ;  /* 0x000000020d087825 */ /* 0x001fca00078e0008 */
[----:B------:R-:W3:Y:S01]  /*01d0*/  LDG.E.U16.CONSTANT R13, desc[UR8][R8.64] ;  /* 0x00000008080d7981 */ /* 0x000ee2000c1e9500 */
[----:B------:R-:W0:Y:S01]  /*01e0*/  S2UR UR6, SR_CgaCtaId ;  /* 0x00000000000679c3 */ /* 0x000e220000008800 */
[----:B--2---:R-:W-:Y:S02]  /*01f0*/  IMAD.WIDE.U32 R6, R15, 0x2, R6 ;  /* 0x000000020f067825 */ /* 0x004fe400078e0006 */
[----:B------:R-:W2:Y:S04]  /*0200*/  LDG.E.U16.CONSTANT R17, desc[UR8][R8.64+0x2] ;  /* 0x0000020808117981 */ /* 0x000ea8000c1e9500 */
[----:B------:R-:W4:Y:S04]  /*0210*/  LDG.E.U16.CONSTANT R15, desc[UR8][R6.64] ;  /* 0x00000008060f7981 */ /* 0x000f28000c1e9500 */
[----:B------:R-:W5:Y:S04]  /*0220*/  LDG.E.U16.CONSTANT R19, desc[UR8][R6.64+0x1000] ;  /* 0x0010000806137981 */ /* 0x000f68000c1e9500 */
[----:B------:R-:W5:Y:S04]  /*0230*/  LDG.E.U16.CONSTANT R21, desc[UR8][R8.64+0x4] ;  /* 0x0000040808157981 */ /* 0x000f68000c1e9500 */
[----:B------:R-:W5:Y:S04]  /*0240*/  LDG.E.U16.CONSTANT R23, desc[UR8][R6.64+0x2000] ;  /* 0x0020000806177981 */ /* 0x000f68000c1e9500 */
[----:B------:R-:W5:Y:S04]  /*0250*/  LDG.E.U16.CONSTANT R25, desc[UR8][R8.64+0x6] ;  /* 0x0000060808197981 */ /* 0x000f68000c1e9500 */
[----:B------:R-:W5:Y:S01]  /*0260*/  LDG.E.U16.CONSTANT R29, desc[UR8][R6.64+0x3000] ;  /* 0x00300008061d7981 */ /* 0x000f62000c1e9500 */
[----:B------:R-:W-:-:S03]  /*0270*/  UMOV UR4, 0x400 ;  /* 0x0000040000047882 */ /* 0x000fc60000000000 */
[----:B------:R-:W5:Y:S04]  /*0280*/  LDG.E.U16.CONSTANT R16, desc[UR8][R8.64+0x8] ;  /* 0x0000080808107981 */ /* 0x000f68000c1e9500 */
[----:B------:R-:W5:Y:S01]  /*0290*/  LDG.E.U16.CONSTANT R22, desc[UR8][R6.64+0x4000] ;  /* 0x0040000806167981 */ /* 0x000f62000c1e9500 */
[----:B------:R-:W-:-:S03]  /*02a0*/  UIADD3 UR5, UPT, UPT, UR4, 0x400, URZ ;  /* 0x0000040004057890 */ /* 0x000fc6000fffe0ff */
[----:B------:R-:W5:Y:S01]  /*02b0*/  LDG.E.U16.CONSTANT R24, desc[UR8][R8.64+0xa] ;  /* 0x00000a0808187981 */ /* 0x000f62000c1e9500 */
[----:B0-----:R-:W-:-:S03]  /*02c0*/  ULEA UR4, UR6, UR4, 0x18 ;  /* 0x0000000406047291 */ /* 0x001fc6000f8ec0ff */
[----:B------:R-:W5:Y:S04]  /*02d0*/  LDG.E.U16.CONSTANT R26, desc[UR8][R6.64+0x5000] ;  /* 0x00500008061a7981 */ /* 0x000f68000c1e9500 */
[----:B------:R-:W5:Y:S04]  /*02e0*/  LDG.E.U16.CONSTANT R28, desc[UR8][R8.64+0xc] ;  /* 0x00000c08081c7981 */ /* 0x000f68000c1e9500 */
[----:B------:R-:W5:Y:S04]  /*02f0*/  LDG.E.U16.CONSTANT R27, desc[UR8][R6.64+0x6000] ;  /* 0x00600008061b7981 */ /* 0x000f68000c1e9500 */
[----:B------:R-:W5:Y:S01]  /*0300*/  LDG.E.U16.CONSTANT R14, desc[UR8][R8.64+0xe] ;  /* 0x00000e08080e7981 */ /* 0x000f62000c1e9500 */
[----:B------:R-:W-:-:S03]  /*0310*/  LEA R12, R3, UR4, 0x5 ;  /* 0x00000004030c7c11 */ /* 0x000fc6000f8e28ff */
[----:B------:R-:W5:Y:S04]  /*0320*/  LDG.E.U16.CONSTANT R18, desc[UR8][R8.64+0x10] ;  /* 0x0000100808127981 */ /* 0x000f68000c1e9500 */
[----:B---3--:R0:W-:Y:S04]  /*0330*/  STS.U16 [R12], R13 ;  /* 0x0000000d0c007388 */ /* 0x0081e80000000400 */
[----:B0-----:R-:W3:Y:S01]  /*0340*/  LDG.E.U16.CONSTANT R13, desc[UR8][R6.64+0x7000] ;  /* 0x00700008060d7981 */ /* 0x001ee2000c1e9500 */
[----:B------:R-:W-:-:S06]  /*0350*/  ULEA UR5, UR6, UR5, 0x18 ;  /* 0x0000000506057291 */ /* 0x000fcc000f8ec0ff */
[----:B------:R-:W-:-:S05]  /*0360*/  LEA R10, R3, UR5, 0x1 ;  /* 0x00000005030a7c11 */ /* 0x000fca000f8e08ff */
[----:B----4-:R0:W-:Y:S04]  /*0370*/  STS.U16 [R10], R15 ;  /* 0x0000000f0a007388 */ /* 0x0101e80000000400 */
[----:B--2---:R-:W-:Y:S04]  /*0380*/  STS.U16 [R12+0x2], R17 ;  /* 0x000002110c007388 */ /* 0x004fe80000000400 */
[----:B-----5:R-:W-:Y:S04]  /*0390*/  STS.U16 [R10+0x20], R19 ;  /* 0x000020130a007388 */ /* 0x020fe80000000400 */
[----:B------:R-:W-:Y:S04]  /*03a0*/  STS.U16 [R12+0x4], R21 ;  /* 0x000004150c007388 */ /* 0x000fe80000000400 */
[----:B------:R-:W-:Y:S04]  /*03b0*/  STS.U16 [R10+0x40], R23 ;  /* 0x000040170a007388 */ /* 0x000fe80000000400 */
[----:B------:R-:W-:Y:S04]  /*03c0*/  STS.U16 [R12+0x6], R25 ;  /* 0x000006190c007388 */ /* 0x000fe80000000400 */
[----:B------:R-:W-:Y:S04]  /*03d0*/  STS.U16 [R10+0x60], R29 ;  /* 0x0000601d0a007388 */ /* 0x000fe80000000400 */
[----:B------:R2:W-:Y:S04]  /*03e0*/  STS.U16 [R12+0x8], R16 ;  /* 0x000008100c007388 */ /* 0x0005e80000000400 */
[----:B------:R-:W-:Y:S04]  /*03f0*/  STS.U16 [R10+0x80], R22 ;  /* 0x000080160a007388 */ /* 0x000fe80000000400 */
[----:B------:R-:W-:Y:S04]  /*0400*/  STS.U16 [R12+0xa], R24 ;  /* 0x00000a180c007388 */ /* 0x000fe80000000400 */
[----:B------:R-:W-:Y:S04]  /*0410*/  STS.U16 [R10+0xa0], R26 ;  /* 0x0000a01a0a007388 */ /* 0x000fe80000000400 */
[----:B------:R-:W-:Y:S04]  /*0420*/  STS.U16 [R12+0xc], R28 ;  /* 0x00000c1c0c007388 */ /* 0x000fe80000000400 */
[----:B------:R-:W-:Y:S04]  /*0430*/  STS.U16 [R10+0xc0], R27 ;  /* 0x0000c01b0a007388 */ /* 0x000fe80000000400 */
[----:B0-----:R-:W4:Y:S04]  /*0440*/  LDG.E.U16.CONSTANT R15, desc[UR8][R6.64+0x8000] ;  /* 0x00800008060f7981 */ /* 0x001f28000c1e9500 */
[----:B------:R0:W-:Y:S04]  /*0450*/  STS.U16 [R12+0xe], R14 ;  /* 0x00000e0e0c007388 */ /* 0x0001e80000000400 */
[----:B--2---:R-:W2:Y:S04]  /*0460*/  LDG.E.U16.CONSTANT R16, desc[UR8][R8.64+0x12] ;  /* 0x0000120808107981 */ /* 0x004ea8000c1e9500 */
[----:B------:R-:W5:Y:S04]  /*0470*/  LDG.E.U16.CONSTANT R29, desc[UR8][R8.64+0x14] ;  /* 0x00001408081d7981 */ /* 0x000f68000c1e9500 */
[----:B0-----:R-:W5:Y:S04]  /*0480*/  LDG.E.U16.CONSTANT R14, desc[UR8][R6.64+0x9000] ;  /* 0x00900008060e7981 */ /* 0x001f68000c1e9500 */
[----:B------:R-:W5:Y:S04]  /*0490*/  LDG.E.U16.CONSTANT R27, desc[UR8][R6.64+0xa000] ;  /* 0x00a00008061b7981 */ /* 0x000f68000c1e9500 */
        /* <DEDUP_REMOVED lines=9> */
[----:B---3--:R0:W-:Y:S04]  /*0530*/  STS.U16 [R10+0xe0], R13 ;  /* 0x0000e00d0a007388 */ /* 0x0081e80000000400 */
[----:B0-----:R-:W3:Y:S04]  /*0540*/  LDG.E.U16.CONSTANT R13, desc[UR8][R6.64+0xf000] ;  /* 0x00f00008060d7981 */ /* 0x001ee8000c1e9500 */
[----:B------:R0:W-:Y:S04]  /*0550*/  STS.U16 [R12+0x10], R18 ;  /* 0x000010120c007388 */ /* 0x0001e80000000400 */
[----:B----4-:R0:W-:Y:S04]  /*0560*/  STS.U16 [R10+0x100], R15 ;  /* 0x0001000f0a007388 */ /* 0x0101e80000000400 */
[----:B--2---:R0:W-:Y:S04]  /*0570*/  STS.U16 [R12+0x12], R16 ;  /* 0x000012100c007388 */ /* 0x0041e80000000400 */
[----:B-----5:R0:W-:Y:S04]  /*0580*/  STS.U16 [R10+0x120], R14 ;  /* 0x0001200e0a007388 */ /* 0x0201e80000000400 */
[----:B------:R0:W-:Y:S04]  /*0590*/  STS.U16 [R12+0x14], R29 ;  /* 0x0000141d0c007388 */ /* 0x0001e80000000400 */
        /* <DEDUP_REMOVED lines=10> */
[----:B---3--:R0:W-:Y:S02]  /*0640*/  STS.U16 [R10+0x1e0], R13 ;  /* 0x0001e00d0a007388 */ /* 0x0081e40000000400 */
.L_x_1:
[----:B------:R-:W-:Y:S05]  /*0650*/  BSYNC.RECONVERGENT B0 ;  /* 0x0000000000007941 */ /* 0x000fea0003800200 */
.L_x_0:
[----:B------:R-:W2:Y:S01]  /*0660*/  S2UR UR5, SR_CgaCtaId ;  /* 0x00000000000579c3 */ /* 0x000ea20000008800 */
[----:B------:R-:W-:-:S07]  /*0670*/  SHF.R.U32.HI R6, RZ, 0x3, R2 ;  /* 0x00000003ff067819 */ /* 0x000fce0000011602 */
[----:B------:R-:W-:Y:S01]  /*0680*/  BAR.SYNC.DEFER_BLOCKING 0x0 ;  /* 0x0000000000007b1d */ /* 0x000fe20000010000 */
[----:B------:R-:W-:Y:S01]  /*0690*/  LOP3.LUT R7, R2, 0x7, RZ, 0xc0, !PT ;  /* 0x0000000702077812 */ /* 0x000fe200078ec0ff */
[----:B-1----:R-:W-:Y:S01]  /*06a0*/  IMAD.WIDE.U32 R4, R11, 0x2, R4 ;  /* 0x000000020b047825 */ /* 0x002fe200078e0004 */
[----:B------:R-:W-:Y:S02]  /*06b0*/  SHF.R.U32.HI R2, RZ, 0x4, R2 ;  /* 0x00000004ff027819 */ /* 0x000fe40000011602 */
[----:B0-----:R-:W-:Y:S02]  /*06c0*/  CS2R R10, SRZ ;  /* 0x00000000000a7805 */ /* 0x001fe4000001ff00 */
[----:B------:R-:W-:Y:S01]  /*06d0*/  CS2R R8, SRZ ;  /* 0x0000000000087805 */ /* 0x000fe2000001ff00 */
[----:B------:R-:W-:Y:S01]  /*06e0*/  IMAD.SHL.U32 R6, R6, 0x8, RZ ;  /* 0x0000000806067824 */ /* 0x000fe200078e00ff */
[----:B------:R-:W-:Y:S01]  /*06f0*/  UMOV UR4, 0x400 ;  /* 0x0000040000047882 */ /* 0x000fe20000000000 */
[----:B------:R-:W-:Y:S01]  /*0700*/  IMAD.SHL.U32 R2, R2, 0x8, RZ ;  /* 0x0000000802027824 */ /* 0x000fe200078e00ff */
[----:B------:R-:W-:Y:S01]  /*0710*/  UIADD3 UR6, UPT, UPT, UR4, 0x400, URZ ;  /* 0x0000040004067890 */ /* 0x000fe2000fffe0ff */
[----:B------:R-:W-:Y:S01]  /*0720*/  IADD3 R22, P0, PT, R4, 0x1f000, RZ ;  /* 0x0001f00004167810 */ /* 0x000fe20007f1e0ff */
[----:B------:R-:W-:Y:S01]  /*0730*/  IMAD.SHL.U32 R21, R0, 0x8000, RZ ;  /* 0x0000800000157824 */ /* 0x000fe200078e00ff */
[----:B------:R-:W-:Y:S01]  /*0740*/  LOP3.LUT R7, R6, 0x8, R7, 0xe2, !PT ;  /* 0x0000000806077812 */ /* 0x000fe200078ee207 */
[----:B------:R-:W-:Y:S01]  /*0750*/  IMAD.MOV.U32 R25, RZ, RZ, RZ ;  /* 0x000000ffff197224 */ /* 0x000fe200078e00ff */
[----:B------:R-:W-:Y:S01]  /*0760*/  IADD3.X R23, PT, PT, RZ, R5, RZ, P0, !PT ;  /* 0x00000005ff177210 */ /* 0x000fe200007fe4ff */
[----:B------:R-:W-:Y:S01]  /*0770*/  IMAD.MOV.U32 R24, RZ, RZ, 0x10 ;  /* 0x00000010ff187424 */ /* 0x000fe200078e00ff */
[----:B------:R-:W-:Y:S01]  /*0780*/  CS2R R4, SRZ ;  /* 0x0000000000047805 */ /* 0x000fe2000001ff00 */
[----:B------:R-:W-:Y:S01]  /*0790*/  IMAD R2, R7, 0x10, R2 ;  /* 0x0000001007027824 */ /* 0x000fe200078e0202 */
[----:B------:R-:W-:Y:S01]  /*07a0*/  CS2R R6, SRZ ;  /* 0x0000000000067805 */ /* 0x000fe2000001ff00 */
[----:B------:R-:W-:Y:S01]  /*07b0*/  IMAD R26, R3, 0x800, R21 ;  /* 0x00000800031a7824 */ /* 0x000fe200078e0215 */
[----:B--2---:R-:W-:-:S02]  /*07c0*/  ULEA UR4, UR5, UR4, 0x18 ;  /* 0x0000000405047291 */ /* 0x004fc4000f8ec0ff */
[----:B------:R-:W-:Y:S01]  /*07d0*/  SHF.L.U32 R27, R2, 0x1, RZ ;  /* 0x00000001021b7819 */ /* 0x000fe200000006ff */
[----:B------:R-:W-:-:S03]  /*07e0*/  ULEA UR6, UR5, UR6, 0x18 ;  /* 0x0000000605067291 */ /* 0x000fc6000f8ec0ff */
[----:B------:R-:W-:-:S03]  /*07f0*/  IMAD.U32 R2, RZ, RZ, UR4 ;  /* 0x00000004ff027e24 */ /* 0x000fc6000f8e00ff */
[----:B------:R-:W-:-:S07]  /*0800*/  IMAD.U32 R0, RZ, RZ, UR6 ;  /* 0x00000006ff007e24 */ /* 0x000fce000f8e00ff */
.L_x_4:
[----:B------:R-:W-:Y:S01]  /*0810*/  VIADD R28, R24, 0xfffffff0 ;  /* 0xfffffff0181c7836 */ /* 0x000fe20000000000 */
[----:B------:R-:W-:Y:S04]  /*0820*/  BSSY.RECONVERGENT B0, `(.L_x_2) ;  /* 0x0000052000007945 */ /* 0x000fe80003800200 */
[----:B------:R-:W-:-:S04]  /*0830*/  ISETP.GT.U32.AND P0, PT, R28, 0x7ef, PT ;  /* 0x000007ef1c00780c */ /* 0x000fc80003f04070 */
[----:B------:R-:W-:-:S13]  /*0840*/  ISETP.GT.U32.OR P0, PT, R3, 0xf, P0 ;  /* 0x0000000f0300780c */ /* 0x000fda0000704470 */
[----:B------:R-:W-:Y:S05]  /*0850*/  @P0 BRA `(.L_x_3) ;  /* 0x0000000400380947 */ /* 0x000fea0003800000 */
[----:B------:R-:W0:Y:S01]  /*0860*/  LDC.64 R12, c[0x0][0x380] ;  /* 0x0000e000ff0c7b82 */ /* 0x000e220000000a00 */
[----:B------:R-:W-:Y:S01]  /*0870*/  VIADD R15, R26, 0x10 ;  /* 0x000000101a0f7836 */ /* 0x000fe20000000000 */
[----:B------:R-:W2:Y:S04]  /*0880*/  LDG.E.U16.CONSTANT R14, desc[UR8][R22.64+-0xf000] ;  /* 0xff100008160e7981 */ /* 0x000ea8000c1e9500 */
[----:B------:R-:W3:Y:S01]  /*0890*/  LDG.E.U16.CONSTANT R16, desc[UR8][R22.64+-0xe000] ;  /* 0xff20000816107981 */ /* 0x000ee2000c1e9500 */
[----:B0-----:R-:W-:-:S05]  /*08a0*/  IMAD.WIDE.U32 R12, R15, 0x2, R12 ;  /* 0x000000020f0c7825 */ /* 0x001fca00078e000c */
[----:B------:R-:W4:Y:S04]  /*08b0*/  LDG.E.U16.CONSTANT R19, desc[UR8][R12.64] ;  /* 0x000000080c137981 */ /* 0x000f28000c1e9500 */
[----:B------:R-:W5:Y:S01]  /*08c0*/  LDG.E.U16.CONSTANT R15, desc[UR8][R12.64+0x2] ;  /* 0x000002080c0f7981 */ /* 0x000f62000c1e9500 */
[----:B------:R-:W0:Y:S01]  /*08d0*/  S2UR UR5, SR_CgaCtaId ;  /* 0x00000000000579c3 */ /* 0x000e220000008800 */
[----:B------:R-:W-:Y:S02]  /*08e0*/  UMOV UR4, 0x400 ;  /* 0x0000040000047882 */ /* 0x000fe40000000000 */
[----:B------:R-:W3:Y:S01]  /*08f0*/  LDG.E.U16.CONSTANT R29, desc[UR8][R12.64+0x4] ;  /* 0x000004080c1d7981 */ /* 0x000ee2000c1e9500 */
[----:B0-----:R-:W-:Y:S02]  /*0900*/  ULEA UR6, UR5, UR4, 0x18 ;  /* 0x0000000405067291 */ /* 0x001fe4000f8ec0ff */
[----:B------:R-:W-:-:S04]  /*0910*/  UIADD3 UR4, UPT, UPT, UR4, 0x400, URZ ;  /* 0x0000040004047890 */ /* 0x000fc8000fffe0ff */
[----:B------:R-:W-:Y:S01]  /*0920*/  ULEA UR4, UR5, UR4, 0x18 ;  /* 0x0000000405047291 */ /* 0x000fe2000f8ec0ff */
[----:B------:R-:W-:-:S05]  /*0930*/  MOV R2, UR6 ;  /* 0x0000000600027c02 */ /* 0x000fca0008000f00 */
[----:B------:R-:W-:Y:S02]  /*0940*/  IMAD.U32 R0, RZ, RZ, UR4 ;  /* 0x00000004ff007e24 */ /* 0x000fe4000f8e00ff */
[C---:B------:R-:W-:Y:S02]  /*0950*/  IMAD R18, R25.reuse, -0x200, R2 ;  /* 0xfffffe0019127824 */ /* 0x040fe400078e0202 */
[----:B------:R-:W-:Y:S02]  /*0960*/  IMAD R17, R25, -0x200, R0 ;  /* 0xfffffe0019117824 */ /* 0x000fe400078e0200 */
[C---:B------:R-:W-:Y:S02]  /*0970*/  IMAD R18, R3.reuse, 0x20, R18 ;  /* 0x0000002003127824 */ /* 0x040fe400078e0212 */
[----:B------:R-:W-:-:S03]  /*0980*/  IMAD R17, R3, 0x2, R17 ;  /* 0x0000000203117824 */ /* 0x000fc600078e0211 */
[----:B----4-:R0:W-:Y:S04]  /*0990*/  STS.U16 [R18+0x200], R19 ;  /* 0x0002001312007388 */ /* 0x0101e80000000400 */
[----:B--2---:R1:W-:Y:S04]  /*09a0*/  STS.U16 [R17+0x200], R14 ;  /* 0x0002000e11007388 */ /* 0x0043e80000000400 */
[----:B-----5:R2:W-:Y:S04]  /*09b0*/  STS.U16 [R18+0x202], R15 ;  /* 0x0002020f12007388 */ /* 0x0205e80000000400 */
[----:B0-----:R-:W4:Y:S04]  /*09c0*/  LDG.E.U16.CONSTANT R19, desc[UR8][R12.64+0x8] ;  /* 0x000008080c137981 */ /* 0x001f28000c1e9500 */
[----:B-1----:R-:W5:Y:S04]  /*09d0*/  LDG.E.U16.CONSTANT R14, desc[UR8][R22.64+-0xd000] ;  /* 0xff300008160e7981 */ /* 0x002f68000c1e9500 */
[----:B--2---:R-:W2:Y:S04]  /*09e0*/  LDG.E.U16.CONSTANT R15, desc[UR8][R12.64+0x6] ;  /* 0x000006080c0f7981 */ /* 0x004ea8000c1e9500 */
[----:B---3--:R0:W-:Y:S04]  /*09f0*/  STS.U16 [R17+0x220], R16 ;  /* 0x0002201011007388 */ /* 0x0081e80000000400 */
[----:B------:R1:W-:Y:S04]  /*0a00*/  STS.U16 [R18+0x204], R29 ;  /* 0x0002041d12007388 */ /* 0x0003e80000000400 */
[----:B0-----:R-:W3:Y:S04]  /*0a10*/  LDG.E.U16.CONSTANT R16, desc[UR8][R22.64+-0xc000] ;  /* 0xff40000816107981 */ /* 0x001ee8000c1e9500 */
[----:B-1----:R-:W4:Y:S04]  /*0a20*/  LDG.E.U16.CONSTANT R29, desc[UR8][R12.64+0xc] ;  /* 0x00000c080c1d7981 */ /* 0x002f28000c1e9500 */
[----:B-----5:R0:W-:Y:S04]  /*0a30*/  STS.U16 [R17+0x240], R14 ;  /* 0x0002400e11007388 */ /* 0x0201e80000000400 */
[----:B--2---:R1:W-:Y:S04]  /*0a40*/  STS.U16 [R18+0x206], R15 ;  /* 0x0002060f12007388 */ /* 0x0043e80000000400 */
[----:B0-----:R-:W2:Y:S04]  /*0a50*/  LDG.E.U16.CONSTANT R14, desc[UR8][R22.64+-0xb000] ;  /* 0xff500008160e7981 */ /* 0x001ea8000c1e9500 */
[----:B-1----:R-:W5:Y:S04]  /*0a60*/  LDG.E.U16.CONSTANT R15, desc[UR8][R12.64+0xa] ;  /* 0x00000a080c0f7981 */ /* 0x002f68000c1e9500 */
[----:B---3--:R0:W-:Y:S04]  /*0a70*/  STS.U16 [R17+0x260], R16 ;  /* 0x0002601011007388 */ /* 0x0081e80000000400 */
[----:B----4-:R1:W-:Y:S04]  /*0a80*/  STS.U16 [R18+0x208], R19 ;  /* 0x0002081312007388 */ /* 0x0103e80000000400 */
[----:B0-----:R-:W3:Y:S04]  /*0a90*/  LDG.E.U16.CONSTANT R16, desc[UR8][R22.64+-0xa000] ;  /* 0xff60000816107981 */ /* 0x001ee8000c1e9500 */
[----:B-1----:R-:W4:Y:S04]  /*0aa0*/  LDG.E.U16.CONSTANT R19, desc[UR8][R12.64+0x10] ;  /* 0x000010080c137981 */ /* 0x002f28000c1e9500 */
[----:B--2---:R0:W-:Y:S04]  /*0ab0*/  STS.U16 [R17+0x280], R14 ;  /* 0x0002800e11007388 */ /* 0x0041e80000000400 */
[----:B-----5:R1:W-:Y:S04]  /*0ac0*/  STS.U16 [R18+0x20a], R15 ;  /* 0x00020a0f12007388 */ /* 0x0203e80000000400 */
[----:B0-----:R-:W2:Y:S04]  /*0ad0*/  LDG.E.U16.CONSTANT R14, desc[UR8][R22.64+-0x9000] ;  /* 0xff700008160e7981 */ /* 0x001ea8000c1e9500 */
[----:B-1----:R-:W5:Y:S04]  /*0ae0*/  LDG.E.U16.CONSTANT R15, desc[UR8][R12.64+0xe] ;  /* 0x00000e080c0f7981 */ /* 0x002f68000c1e9500 */
[----:B---3--:R0:W-:Y:S04]  /*0af0*/  STS.U16 [R17+0x2a0], R16 ;  /* 0x0002a01011007388 */ /* 0x0081e80000000400 */
[----:B------:R1:W-:Y:S04]  /*0b00*/  STS.U16 [R18+0x20c], R29 ;  /* 0x00020c1d12007388 */ /* 0x0003e80000000400 */
[----:B0-----:R-:W3:Y:S04]  /*0b10*/  LDG.E.U16.CONSTANT R16, desc[UR8][R22.64+-0x8000] ;  /* 0xff80000816107981 */ /* 0x001ee8000c1e9500 */
[----:B-1----:R-:W4:Y:S04]  /*0b20*/  LDG.E.U16.CONSTANT R29, desc[UR8][R12.64+0x14] ;  /* 0x000014080c1d7981 */ /* 0x002f28000c1e9500 */
[----:B--2---:R0:W-:Y:S04]  /*0b30*/  STS.U16 [R17+0x2c0], R14 ;  /* 0x0002c00e11007388 */ /* 0x0041e80000000400 */
[----:B-----5:R1:W-:Y:S04]  /*0b40*/  STS.U16 [R18+0x20e], R15 ;  /* 0x00020e0f12007388 */ /* 0x0203e80000000400 */
        /* <DEDUP_REMOVED lines=13> */
[----:B-1----:R-:W2:Y:S04]  /*0c20*/  LDG.E.U16.CONSTANT R29, desc[UR8][R12.64+0x1a] ;  /* 0x00001a080c1d7981 */ /* 0x002ea8000c1e9500 */
[----:B-----5:R0:W-:Y:S04]  /*0c30*/  STS.U16 [R17+0x340], R15 ;  /* 0x0003400f11007388 */ /* 0x0201e80000000400 */
[----:B----4-:R1:W-:Y:S04]  /*0c40*/  STS.U16 [R18+0x216], R19 ;  /* 0x0002161312007388 */ /* 0x0103e80000000400 */
[----:B0-----:R-:W4:Y:S04]  /*0c50*/  LDG.E.U16.CONSTANT R15, desc[UR8][R22.64+-0x3000] ;  /* 0xffd00008160f7981 */ /* 0x001f28000c1e9500 */
[----:B-1----:R-:W5:Y:S04]  /*0c60*/  LDG.E.U16.CONSTANT R19, desc[UR8][R12.64+0x18] ;  /* 0x000018080c137981 */ /* 0x002f68000c1e9500 */
[----:B---3--:R0:W-:Y:S04]  /*0c70*/  STS.U16 [R17+0x360], R16 ;  /* 0x0003601011007388 */ /* 0x0081e80000000400 */
[----:B0-----:R-:W3:Y:S04]  /*0c80*/  LDG.E.U16.CONSTANT R16, desc[UR8][R22.64+-0x1000] ;  /* 0xfff0000816107981 */ /* 0x001ee8000c1e9500 */
[----:B-----5:R-:W-:Y:S04]  /*0c90*/  STS.U16 [R18+0x218], R19 ;  /* 0x0002181312007388 */ /* 0x020fe80000000400 */
[----:B----4-:R0:W-:Y:S04]  /*0ca0*/  STS.U16 [R17+0x380], R15 ;  /* 0x0003800f11007388 */ /* 0x0101e80000000400 */
[----:B--2---:R1:W-:Y:S04]  /*0cb0*/  STS.U16 [R18+0x21a], R29 ;  /* 0x00021a1d12007388 */ /* 0x0043e80000000400 */
[----:B------:R2:W-:Y:S04]  /*0cc0*/  STS.U16 [R17+0x3a0], R14 ;  /* 0x0003a00e11007388 */ /* 0x0005e80000000400 */
[----:B0-----:R-:W4:Y:S04]  /*0cd0*/  LDG.E.U16.CONSTANT R15, desc[UR8][R12.64+0x1e] ;  /* 0x00001e080c0f7981 */ /* 0x001f28000c1e9500 */
[----:B-1----:R-:W5:Y:S04]  /*0ce0*/  LDG.E.U16.CONSTANT R29, desc[UR8][R12.64+0x1c] ;  /* 0x00001c080c1d7981 */ /* 0x002f68000c1e9500 */
[----:B--2---:R-:W2:Y:S04]  /*0cf0*/  LDG.E.U16.CONSTANT R14, desc[UR8][R22.64] ;  /* 0x00000008160e7981 */ /* 0x004ea8000c1e9500 */
[----:B-----5:R0:W-:Y:S04]  /*0d00*/  STS.U16 [R18+0x21c], R29 ;  /* 0x00021c1d12007388 */ /* 0x0201e80000000400 */
[----:B---3--:R0:W-:Y:S04]  /*0d10*/  STS.U16 [R17+0x3c0], R16 ;  /* 0x0003c01011007388 */ /* 0x0081e80000000400 */
[----:B----4-:R0:W-:Y:S04]  /*0d20*/  STS.U16 [R18+0x21e], R15 ;  /* 0x00021e0f12007388 */ /* 0x0101e80000000400 */
[----:B--2---:R0:W-:Y:S02]  /*0d30*/  STS.U16 [R17+0x3e0], R14 ;  /* 0x0003e00e11007388 */ /* 0x0041e40000000400 */
.L_x_3:
[----:B------:R-:W-:Y:S05]  /*0d40*/  BSYNC.RECONVERGENT B0 ;  /* 0x0000000000007941 */ /* 0x000fea0003800200 */
.L_x_2:
[C---:B0-----:R-:W-:Y:S01]  /*0d50*/  LEA R14, R25.reuse, R0, 0x9 ;  /* 0x00000000190e7211 */ /* 0x041fe200078e48ff */
[C---:B------:R-:W-:Y:S01]  /*0d60*/  IMAD R12, R25.reuse, 0x200, R2 ;  /* 0x00000200190c7824 */ /* 0x040fe200078e0202 */
[----:B------:R-:W-:Y:S01]  /*0d70*/  ISETP.GE.U32.AND P0, PT, R28, 0x7f0, PT ;  /* 0x000007f01c00780c */ /* 0x000fe20003f06070 */
[----:B------:R-:W-:Y:S01]  /*0d80*/  VIADD R26, R26, 0x10 ;  /* 0x000000101a1a7836 */ /* 0x000fe20000000000 */
[----:B------:R-:W-:Y:S01]  /*0d90*/  IADD3 R22, P1, PT, R22, 0x10000, RZ ;  /* 0x0001000016167810 */ /* 0x000fe20007f3e0ff */
[--C-:B------:R-:W-:Y:S01]  /*0da0*/  IMAD.IADD R12, R12, 0x1, R27.reuse ;  /* 0x000000010c0c7824 */ /* 0x100fe200078e021b */
[----:B------:R-:W-:Y:S01]  /*0db0*/  IADD3 R24, PT, PT, R24, 0x10, RZ ;  /* 0x0000001018187810 */ /* 0x000fe20007ffe0ff */
[----:B------:R-:W-:Y:S01]  /*0dc0*/  IMAD.IADD R16, R14, 0x1, R27 ;  /* 0x000000010e107824 */ /* 0x000fe200078e021b */
[----:B------:R-:W-:Y:S01]  /*0dd0*/  LOP3.LUT R25, R25, 0x1, RZ, 0x3c, !PT ;  /* 0x0000000119197812 */ /* 0x000fe200078e3cff */
[----:B------:R-:W-:Y:S02]  /*0de0*/  IMAD.X R23, RZ, RZ, R23, P1 ;  /* 0x000000ffff177224 */ /* 0x000fe400008e0617 */
[----:B------:R-:W-:Y:S04]  /*0df0*/  LDSM.16.M88.4 R12, [R12] ;  /* 0x000000000c0c783b */ /* 0x000fe80000000200 */
[----:B------:R-:W0:Y:S02]  /*0e00*/  LDSM.16.MT88.4 R16, [R16] ;  /* 0x000000001010783b */ /* 0x000e240000004200 */
[C---:B0-----:R-:W-:Y:S08]  /*0e10*/  HMMA.16816.F32 R8, R12.reuse, R16, R8 ;  /* 0x000000100c08723c */ /* 0x041ff00000001808 */
[----:B------:R-:W-:Y:S01]  /*0e20*/  HMMA.16816.F32 R4, R12, R18, R4 ;  /* 0x000000120c04723c */ /* 0x000fe20000001804 */
[----:B------:R-:W-:Y:S06]  /*0e30*/  BAR.SYNC.DEFER_BLOCKING 0x0 ;  /* 0x0000000000007b1d */ /* 0x000fec0000010000 */
[----:B------:R-:W-:-:S13]  /*0e40*/  @!P0 BRA `(.L_x_4) ;  /* 0xfffffff800708947 */ /* 0x000fda000383ffff */
[----:B------:R-:W0:Y:S01]  /*0e50*/  S2R R13, SR_LANEID ;  /* 0x00000000000d7919 */ /* 0x000e220000000000 */
[----:B------:R-:W1:Y:S01]  /*0e60*/  LDCU.64 UR4, c[0x0][0x390] ;  /* 0x00007200ff0477ac */ /* 0x000e620008000a00 */
[----:B------:R-:W-:Y:S01]  /*0e70*/  IADD3 R20, P0, PT, R21, R20, RZ ;  /* 0x0000001415147210 */ /* 0x000fe20007f1e0ff */
[----:B------:R-:W-:-:S03]  /*0e80*/  IMAD.MOV.U32 R3, RZ, RZ, RZ ;  /* 0x000000ffff037224 */ /* 0x000fc600078e00ff */
[----:B------:R-:W-:Y:S02]  /*0e90*/  LEA.HI.X.SX32 R21, R21, RZ, 0x1, P0 ;  /* 0x000000ff15157211 */ /* 0x000fe400000f0eff */
[----:B-1----:R-:W-:Y:S02]  /*0ea0*/  LEA R15, P0, R20, UR4, 0x2 ;  /* 0x00000004140f7c11 */ /* 0x002fe4000f8010ff */
[----:B0-----:R-:W-:Y:S02]  /*0eb0*/  LOP3.LUT R2, R13, 0x3, RZ, 0xc0, !PT ;  /* 0x000000030d027812 */ /* 0x001fe400078ec0ff */
[----:B------:R-:W-:-:S05]  /*0ec0*/  SHF.R.U32.HI R13, RZ, 0x2, R13 ;  /* 0x00000002ff0d7819 */ /* 0x000fca000001160d */
[----:B------:R-:W-:Y:S01]  /*0ed0*/  IMAD.WIDE.U32 R2, R13, 0x400, R2 ;  /* 0x000004000d027825 */ /* 0x000fe200078e0002 */
[----:B------:R-:W-:Y:S02]  /*0ee0*/  LEA.HI.X R13, R20, UR5, R21, 0x2, P0 ;  /* 0x00000005140d7c11 */ /* 0x000fe400080f1415 */
[----:B------:R-:W-:-:S04]  /*0ef0*/  LEA R12, P0, R2, R15, 0x3 ;  /* 0x0000000f020c7211 */ /* 0x000fc800078018ff */
[----:B------:R-:W-:-:S05]  /*0f00*/  LEA.HI.X R13, R2, R13, R3, 0x3, P0 ;  /* 0x0000000d020d7211 */ /* 0x000fca00000f1c03 */
[----:B------:R-:W-:Y:S04]  /*0f10*/  STG.E.64 desc[UR8][R12.64], R8 ;  /* 0x000000080c007986 */ /* 0x000fe8000c101b08 */
[----:B------:R-:W-:Y:S04]  /*0f20*/  STG.E.64 desc[UR8][R12.64+0x10000], R10 ;  /* 0x0100000a0c007986 */ /* 0x000fe8000c101b08 */
[----:B------:R-:W-:Y:S04]  /*0f30*/  STG.E.64 desc[UR8][R12.64+0x20], R4 ;  /* 0x000020040c007986 */ /* 0x000fe8000c101b08 */
[----:B------:R-:W-:Y:S01]  /*0f40*/  STG.E.64 desc[UR8][R12.64+0x10020], R6 ;  /* 0x010020060c007986 */ /* 0x000fe2000c101b08 */
[----:B------:R-:W-:Y:S05]  /*0f50*/  EXIT ;  /* 0x000000000000794d */ /* 0x000fea0003800000 */
.L_x_5:
[----:B------:R-:W-:-:S00]  /*0f60*/  BRA `(.L_x_5) ;  /* 0xfffffffc00fc7947 */ /* 0x000fc0000383ffff */
[----:B------:R-:W-:-:S00]  /*0f70*/  NOP ;  /* 0x0000000000007918 */ /* 0x000fc00000000000 */
        /* <DEDUP_REMOVED lines=8> */
.L_x_16:


//--------------------- .text._Z12hgemm_normalPK6__halfS1_Pfiimmm --------------------------
	.section	.text._Z12hgemm_normalPK6__halfS1_Pfiimmm,"ax",@progbits
	.align	128
        .global         _Z12hgemm_normalPK6__halfS1_Pfiimmm
        .type           _Z12hgemm_normalPK6__halfS1_Pfiimmm,@function
        .size           _Z12hgemm_normalPK6__halfS1_Pfiimmm,(.L_x_17 - _Z12hgemm_normalPK6__halfS1_Pfiimmm)
        .other          _Z12hgemm_normalPK6__halfS1_Pfiimmm,@"STO_CUDA_ENTRY STV_DEFAULT"
_Z12hgemm_normalPK6__halfS1_Pfiimmm:
.text._Z12hgemm_normalPK6__halfS1_Pfiimmm:
[----:B------:R-:W-:Y:S01]  /*0000*/  LDC R1, c[0x0][0x37c] ;  /* 0x0000df00ff017b82 */ /* 0x000fe20000000800 */
[----:B------:R-:W0:Y:S07]  /*0010*/  S2R R19, SR_TID.Y ;  /* 0x0000000000137919 */ /* 0x000e2e0000002200 */
[----:B------:R-:W0:Y:S01]  /*0020*/  S2UR UR4, SR_CTAID.Y ;  /* 0x00000000000479c3 */ /* 0x000e220000002600 */
[----:B------:R-:W1:Y:S01]  /*0030*/  LDCU.64 UR10, c[0x0][0x398] ;  /* 0x00007300ff0a77ac */ /* 0x000e620008000a00 */
[----:B------:R-:W-:Y:S01]  /*0040*/  HFMA2 R21, -RZ, RZ, 0, 0 ;  /* 0x00000000ff157431 */ /* 0x000fe200000001ff */
[----:B------:R-:W2:Y:S01]  /*0050*/  S2R R11, SR_TID.X ;  /* 0x00000000000b7919 */ /* 0x000ea20000002100 */
[----:B------:R-:W3:Y:S04]  /*0060*/  LDCU.64 UR12, c[0x0][0x380] ;  /* 0x00007000ff0c77ac */ /* 0x000ee80008000a00 */
[----:B------:R-:W0:Y:S01]  /*0070*/  LDC R0, c[0x0][0x364] ;  /* 0x0000d900ff007b82 */ /* 0x000e220000000800 */
[----:B------:R-:W4:Y:S01]  /*0080*/  LDCU.64 UR8, c[0x0][0x358] ;  /* 0x00006b00ff0877ac */ /* 0x000f220008000a00 */
[----:B------:R-:W0:Y:S06]  /*0090*/  LDCU UR7, c[0x0][0x39c] ;  /* 0x00007380ff0777ac */ /* 0x000e2c0008000800 */
[----:B------:R-:W5:Y:S08]  /*00a0*/  S2UR UR6, SR_CTAID.X ;  /* 0x00000000000679c3 */ /* 0x000f700000002500 */
[----:B------:R-:W5:Y:S08]  /*00b0*/  LDC R6, c[0x0][0x360] ;  /* 0x0000d800ff067b82 */ /* 0x000f700000000800 */
[----:B------:R-:W3:Y:S01]  /*00c0*/  LDC.64 R22, c[0x0][0x3a0] ;  /* 0x0000e800ff167b82 */ /* 0x000ee20000000a00 */
[----:B0-----:R-:W-:Y:S01]  /*00d0*/  IMAD R9, R0, UR4, R19 ;  /* 0x0000000400097c24 */ /* 0x001fe2000f8e0213 */
[----:B------:R-:W-:Y:S01]  /*00e0*/  UMOV UR4, 0x400 ;  /* 0x0000040000047882 */ /* 0x000fe20000000000 */
[----:B--2---:R-:W-:-:S03]  /*00f0*/  IMAD.WIDE.U32 R4, R11, 0x2, RZ ;  /* 0x000000020b047825 */ /* 0x004fc600078e00ff */
[----:B-1----:R-:W-:Y:S02]  /*0100*/  IADD3 R8, PT, PT, R9, UR10, RZ ;  /* 0x0000000a09087c10 */ /* 0x002fe4000fffe0ff */
[----:B------:R-:W0:Y:S02]  /*0110*/  S2UR UR5, SR_CgaCtaId ;  /* 0x00000000000579c3 */ /* 0x000e240000008800 */
[----:B------:R-:W-:-:S06]  /*0120*/  SHF.R.S32.HI R7, RZ, 0x1f, R8 ;  /* 0x0000001fff077819 */ /* 0x000fcc0000011408 */
[----:B------:R-:W1:Y:S01]  /*0130*/  LDC.64 R2, c[0x0][0x388] ;  /* 0x0000e200ff027b82 */ /* 0x000e620000000a00 */
[----:B-----5:R-:W-:-:S07]  /*0140*/  IMAD R6, R6, UR6, R11 ;  /* 0x0000000606067c24 */ /* 0x020fce000f8e020b */
[----:B------:R-:W2:Y:S01]  /*0150*/  LDC.64 R12, c[0x0][0x3a8] ;  /* 0x0000ea00ff0c7b82 */ /* 0x000ea20000000a00 */
[----:B---3--:R-:W-:-:S04]  /*0160*/  IMAD.WIDE.U32 R4, R8, R22, R4 ;  /* 0x0000001608047225 */ /* 0x008fc800078e0004 */
[----:B------:R-:W-:Y:S01]  /*0170*/  IMAD R0, R7, R22, RZ ;  /* 0x0000001607007224 */ /* 0x000fe200078e02ff */
[----:B------:R-:W-:Y:S01]  /*0180*/  IADD3 R22, P0, PT, R4, UR12, RZ ;  /* 0x0000000c04167c10 */ /* 0x000fe2000ff1e0ff */
[----:B0-----:R-:W-:Y:S02]  /*0190*/  ULEA UR6, UR5, UR4, 0x18 ;  /* 0x0000000405067291 */ /* 0x001fe4000f8ec0ff */
[----:B------:R-:W-:Y:S01]  /*01a0*/  IMAD R23, R8, R23, R0 ;  /* 0x0000001708177224 */ /* 0x000fe200078e0200 */
[----:B------:R-:W-:Y:S01]  /*01b0*/  UIADD3 UR4, UPT, UPT, UR4, 0x200, URZ ;  /* 0x0000020004047890 */ /* 0x000fe2000fffe0ff */
[----:B------:R-:W-:-:S03]  /*01c0*/  IADD3 R22, P2, PT, R22, 0x20, RZ ;  /* 0x0000002016167810 */ /* 0x000fc60007f5e0ff */
[----:B------:R-:W-:Y:S01]  /*01d0*/  ULEA UR4, UR5, UR4, 0x18 ;  /* 0x0000000405047291 */ /* 0x000fe2000f8ec0ff */
[----:B------:R-:W-:Y:S01]  /*01e0*/  IADD3.X R23, PT, PT, R5, UR13, R23, P0, !PT ;  /* 0x0000000d05177c10 */ /* 0x000fe200087fe417 */
[----:B-1----:R-:W-:Y:S01]  /*01f0*/  IMAD.WIDE R2, R6, 0x2, R2 ;  /* 0x0000000206027825 */ /* 0x002fe200078e0202 */
[----:B------:R-:W-:Y:S01]  /*0200*/  ISETP.GE.AND P0, PT, R9, UR11, PT ;  /* 0x0000000b09007c0c */ /* 0x000fe2000bf06270 */
[----:B------:R-:W0:Y:S01]  /*0210*/  LDCU.64 UR12, c[0x0][0x3a8] ;  /* 0x00007500ff0c77ac */ /* 0x000e220008000a00 */
[----:B------:R-:W-:Y:S02]  /*0220*/  IADD3.X R23, PT, PT, RZ, R23, RZ, P2, !PT ;  /* 0x00000017ff177210 */ /* 0x000fe400017fe4ff */
[----:B------:R-:W-:Y:S02]  /*0230*/  MOV R4, R2 ;  /* 0x0000000200047202 */ /* 0x000fe40000000f00 */
[----:B------:R-:W-:Y:S02]  /*0240*/  MOV R5, R3 ;  /* 0x0000000300057202 */ /* 0x000fe40000000f00 */
[----:B------:R-:W-:-:S02]  /*0250*/  IADD3 R3, P1, PT, R19, 0x10, RZ ;  /* 0x0000001013037810 */ /* 0x000fc40007f3e0ff */
[----:B------:R-:W-:Y:S02]  /*0260*/  LEA R2, R19, UR6, 0x5 ;  /* 0x0000000613027c11 */ /* 0x000fe4000f8e28ff */
[C---:B------:R-:W-:Y:S01]  /*0270*/  LEA R0, R11.reuse, UR4, 0x1 ;  /* 0x000000040b007c11 */ /* 0x040fe2000f8e08ff */
[----:B------:R-:W-:Y:S01]  /*0280*/  UMOV UR4, 0x10 ;  /* 0x0000001000047882 */ /* 0x000fe20000000000 */
[----:B--2---:R-:W-:Y:S02]  /*0290*/  SHF.L.U64.HI R18, R12, 0x5, R13 ;  /* 0x000000050c127819 */ /* 0x004fe4000001020d */
[----:B------:R-:W-:Y:S02]  /*02a0*/  ISETP.LT.AND P0, PT, R6, 0x800, !P0 ;  /* 0x000008000600780c */ /* 0x000fe40004701270 */
[----:B------:R-:W-:Y:S02]  /*02b0*/  IADD3.X R10, PT, PT, RZ, RZ, RZ, P1, !PT ;  /* 0x000000ffff0a7210 */ /* 0x000fe40000ffe4ff */
[----:B------:R-:W-:-:S02]  /*02c0*/  LEA R20, R11, R2, 0x1 ;  /* 0x000000020b147211 */ /* 0x000fc400078e08ff */
[----:B0---4-:R-:W-:-:S07]  /*02d0*/  LEA R13, R19, R0, 0x5 ;  /* 0x00000000130d7211 */ /* 0x011fce00078e28ff */
.L_x_14:
[C---:B------:R-:W-:Y:S01]  /*02e0*/  ISETP.GT.U32.AND P2, PT, R11.reuse, 0x7ff, PT ;  /* 0x000007ff0b00780c */ /* 0x040fe20003f44070 */
[----:B------:R-:W-:Y:S01]  /*02f0*/  BSSY.RECONVERGENT B0, `(.L_x_6) ;  /* 0x000000c000007945 */ /* 0x000fe20003800200 */
[----:B01----:R-:W-:Y:S02]  /*0300*/  IADD3 R14, PT, PT, R11, 0x10, RZ ;  /* 0x000000100b0e7810 */ /* 0x003fe40007ffe0ff */
[----:B------:R-:W-:Y:S02]  /*0310*/  ISETP.GE.OR P2, PT, R9, UR7, P2 ;  /* 0x0000000709007c0c */ /* 0x000fe40009746670 */
[----:B------:R-:W-:-:S04]  /*0320*/  ISETP.GT.U32.AND P1, PT, R14, 0x7ff, PT ;  /* 0x000007ff0e00780c */ /* 0x000fc80003f24070 */
[----:B------:R-:W-:-:S07]  /*0330*/  ISETP.GE.OR P1, PT, R9, UR7, P1 ;  /* 0x0000000709007c0c */ /* 0x000fce0008f26670 */
[----:B------:R-:W-:Y:S06]  /*0340*/  @P2 BRA `(.L_x_7) ;  /* 0x0000000000182947 */ /* 0x000fec0003800000 */
[C---:B------:R-:W-:Y:S01]  /*0350*/  IMAD.WIDE.U32 R14, R19.reuse, UR12, R4 ;  /* 0x0000000c130e7c25 */ /* 0x040fe2000f8e0004 */
[----:B------:R-:W2:Y:S03]  /*0360*/  LDG.E.U16.CONSTANT R17, desc[UR8][R22.64+-0x20] ;  /* 0xffffe00816117981 */ /* 0x000ea6000c1e9500 */
[----:B------:R-:W-:-:S05]  /*0370*/  IMAD R15, R19, UR13, R15 ;  /* 0x0000000d130f7c24 */ /* 0x000fca000f8e020f */
[----:B------:R-:W3:Y:S04]  /*0380*/  LDG.E.U16.CONSTANT R14, desc[UR8][R14.64] ;  /* 0x000000080e0e7981 */ /* 0x000ee8000c1e9500 */
[----:B--2---:R0:W-:Y:S04]  /*0390*/  STS.U16 [R20], R17 ;  /* 0x0000001114007388 */ /* 0x0041e80000000400 */
[----:B---3--:R0:W-:Y:S02]  /*03a0*/  STS.U16 [R13], R14 ;  /* 0x0000000e0d007388 */ /* 0x0081e40000000400 */
.L_x_7:
[----:B------:R-:W-:Y:S05]  /*03b0*/  BSYNC.RECONVERGENT B0 ;  /* 0x0000000000007941 */ /* 0x000fea0003800200 */
.L_x_6:
[----:B------:R-:W-:Y:S06]  /*03c0*/  BAR.SYNC.DEFER_BLOCKING 0x0 ;  /* 0x0000000000007b1d */ /* 0x000fec0000010000 */
[----:B------:R-:W-:Y:S04]  /*03d0*/  BSSY.RECONVERGENT B0, `(.L_x_8) ;  /* 0x0000046000007945 */ /* 0x000fe80003800200 */
[----:B------:R-:W-:Y:S05]  /*03e0*/  @!P0 BRA `(.L_x_9) ;  /* 0x0000000400108947 */ /* 0x000fea0003800000 */
[----:B------:R-:W1:Y:S04]  /*03f0*/  LDS.U16 R15, [R0] ;  /* 0x00000000000f7984 */ /* 0x000e680000000400 */
[----:B0-----:R-:W0:Y:S04]  /*0400*/  LDS.64 R16, [R2] ;  /* 0x0000000002107984 */ /* 0x001e280000000a00 */
[----:B------:R-:W2:Y:S04]  /*0410*/  LDS.U16 R25, [R0+0x20] ;  /* 0x0000200000197984 */ /* 0x000ea80000000400 */
[----:B------:R-:W3:Y:S01]  /*0420*/  LDS.U16 R14, [R0+0x40] ;  /* 0x00004000000e7984 */ /* 0x000ee20000000400 */
[----:B-1----:R-:W-:-:S02]  /*0430*/  HADD2.F32 R15, -RZ, R15.H0_H0 ;  /* 0x2000000fff0f7230 */ /* 0x002fc40000004100 */
[--C-:B0-----:R-:W-:Y:S02]  /*0440*/  HADD2.F32 R24, -RZ, R16.reuse.H0_H0 ;  /* 0x20000010ff187230 */ /* 0x101fe40000004100 */
[----:B------:R-:W-:Y:S02]  /*0450*/  HADD2.F32 R16, -RZ, R16.H1_H1 ;  /* 0x30000010ff107230 */ /* 0x000fe40000004100 */
[----:B--2---:R-:W-:Y:S02]  /*0460*/  HADD2.F32 R25, -RZ, R25.H0_H0 ;  /* 0x20000019ff197230 */ /* 0x004fe40000004100 */
[----:B------:R-:W-:Y:S01]  /*0470*/  FFMA R15, R24, R15, R21 ;  /* 0x0000000f180f7223 */ /* 0x000fe20000000015 */
[--C-:B------:R-:W-:Y:S01]  /*0480*/  HADD2.F32 R24, -RZ, R17.reuse.H0_H0 ;  /* 0x20000011ff187230 */ /* 0x100fe20000004100 */
[----:B------:R-:W0:Y:S01]  /*0490*/  LDS.U16 R21, [R0+0x60] ;  /* 0x0000600000157984 */ /* 0x000e220000000400 */
[----:B---3--:R-:W-:Y:S02]  /*04a0*/  HADD2.F32 R26, -RZ, R14.H0_H0 ;  /* 0x2000000eff1a7230 */ /* 0x008fe40000004100 */
[----:B------:R-:W-:Y:S01]  /*04b0*/  FFMA R25, R16, R25, R15 ;  /* 0x0000001910197223 */ /* 0x000fe2000000000f */
[----:B------:R-:W-:Y:S01]  /*04c0*/  HADD2.F32 R17, -RZ, R17.H1_H1 ;  /* 0x30000011ff117230 */ /* 0x000fe20000004100 */
[----:B------:R-:W1:Y:S02]  /*04d0*/  LDS.U16 R16, [R0+0x80] ;  /* 0x0000800000107984 */ /* 0x000e640000000400 */
[----:B------:R-:W-:-:S02]  /*04e0*/  FFMA R26, R24, R26, R25 ;  /* 0x0000001a181a7223 */ /* 0x000fc40000000019 */
[----:B------:R-:W2:Y:S04]  /*04f0*/  LDS.64 R14, [R2+0x8] ;  /* 0x00000800020e7984 */ /* 0x000ea80000000a00 */
[----:B------:R-:W3:Y:S04]  /*0500*/  LDS.U16 R25, [R0+0xa0] ;  /* 0x0000a00000197984 */ /* 0x000ee80000000400 */
[----:B------:R-:W4:Y:S01]  /*0510*/  LDS.U16 R24, [R0+0xc0] ;  /* 0x0000c00000187984 */ /* 0x000f220000000400 */
[----:B0-----:R-:W-:-:S05]  /*0520*/  HADD2.F32 R21, -RZ, R21.H0_H0 ;  /* 0x20000015ff157230 */ /* 0x001fca0000004100 */
[----:B------:R-:W-:Y:S01]  /*0530*/  FFMA R17, R17, R21, R26 ;  /* 0x0000001511117223 */ /* 0x000fe2000000001a */
[----:B-1----:R-:W-:Y:S01]  /*0540*/  HADD2.F32 R26, -RZ, R16.H0_H0 ;  /* 0x20000010ff1a7230 */ /* 0x002fe20000004100 */
[----:B------:R-:W0:Y:S01]  /*0550*/  LDS.U16 R21, [R0+0xe0] ;  /* 0x0000e00000157984 */ /* 0x000e220000000400 */
[----:B--2---:R-:W-:Y:S02]  /*0560*/  HADD2.F32 R16, -RZ, R14.H0_H0 ;  /* 0x2000000eff107230 */ /* 0x004fe40000004100 */
[----:B---3--:R-:W-:-:S03]  /*0570*/  HADD2.F32 R25, -RZ, R25.H0_H0 ;  /* 0x20000019ff197230 */ /* 0x008fc60000004100 */
[----:B------:R-:W-:Y:S01]  /*0580*/  FFMA R16, R16, R26, R17 ;  /* 0x0000001a10107223 */ /* 0x000fe20000000011 */
[----:B------:R-:W-:Y:S02]  /*0590*/  HADD2.F32 R17, -RZ, R14.H1_H1 ;  /* 0x3000000eff117230 */ /* 0x000fe40000004100 */
[----:B------:R-:W1:Y:S01]  /*05a0*/  LDS.U16 R14, [R0+0x100] ;  /* 0x00010000000e7984 */ /* 0x000e620000000400 */
[----:B----4-:R-:W-:Y:S02]  /*05b0*/  HADD2.F32 R26, -RZ, R24.H0_H0 ;  /* 0x20000018ff1a7230 */ /* 0x010fe40000004100 */
[----:B------:R-:W-:Y:S01]  /*05c0*/  FFMA R25, R17, R25, R16 ;  /* 0x0000001911197223 */ /* 0x000fe20000000010 */
[--C-:B------:R-:W-:Y:S01]  /*05d0*/  HADD2.F32 R24, -RZ, R15.reuse.H0_H0 ;  /* 0x2000000fff187230 */ /* 0x100fe20000004100 */
[----:B------:R-:W2:Y:S01]  /*05e0*/  LDS.64 R16, [R2+0x10] ;  /* 0x0000100002107984 */ /* 0x000ea20000000a00 */
[----:B------:R-:W-:-:S03]  /*05f0*/  HADD2.F32 R15, -RZ, R15.H1_H1 ;  /* 0x3000000fff0f7230 */ /* 0x000fc60000004100 */
[----:B------:R-:W-:Y:S02]  /*0600*/  FFMA R26, R24, R26, R25 ;  /* 0x0000001a181a7223 */ /* 0x000fe40000000019 */
[----:B------:R-:W3:Y:S04]  /*0610*/  LDS.U16 R25, [R0+0x120] ;  /* 0x0001200000197984 */ /* 0x000ee80000000400 */
[----:B------:R-:W4:Y:S01]  /*0620*/  LDS.U16 R24, [R0+0x140] ;  /* 0x0001400000187984 */ /* 0x000f220000000400 */
[----:B0-----:R-:W-:-:S05]  /*0630*/  HADD2.F32 R21, -RZ, R21.H0_H0 ;  /* 0x20000015ff157230 */ /* 0x001fca0000004100 */
[----:B------:R-:W-:Y:S02]  /*0640*/  FFMA R15, R15, R21, R26 ;  /* 0x000000150f0f7223 */ /* 0x000fe4000000001a */
[----:B------:R-:W0:Y:S01]  /*0650*/  LDS.U16 R21, [R0+0x160] ;  /* 0x0001600000157984 */ /* 0x000e220000000400 */
[----:B-1----:R-:W-:Y:S02]  /*0660*/  HADD2.F32 R26, -RZ, R14.H0_H0 ;  /* 0x2000000eff1a7230 */ /* 0x002fe40000004100 */
[----:B--2---:R-:W-:-:S05]  /*0670*/  HADD2.F32 R14, -RZ, R16.H0_H0 ;  /* 0x20000010ff0e7230 */ /* 0x004fca0000004100 */
[----:B------:R-:W-:Y:S01]  /*0680*/  FFMA R14, R14, R26, R15 ;  /* 0x0000001a0e0e7223 */ /* 0x000fe2000000000f */
[----:B------:R-:W-:Y:S02]  /*0690*/  HADD2.F32 R15, -RZ, R16.H1_H1 ;  /* 0x30000010ff0f7230 */ /* 0x000fe40000004100 */
[----:B---3--:R-:W-:Y:S01]  /*06a0*/  HADD2.F32 R25, -RZ, R25.H0_H0 ;  /* 0x20000019ff197230 */ /* 0x008fe20000004100 */
[----:B------:R-:W1:Y:S01]  /*06b0*/  LDS.U16 R16, [R0+0x180] ;  /* 0x0001800000107984 */ /* 0x000e620000000400 */
[--C-:B------:R-:W-:Y:S02]  /*06c0*/  HADD2.F32 R26, -RZ, R17.reuse.H0_H0 ;  /* 0x20000011ff1a7230 */ /* 0x100fe40000004100 */
[----:B----4-:R-:W-:Y:S02]  /*06d0*/  HADD2.F32 R24, -RZ, R24.H0_H0 ;  /* 0x20000018ff187230 */ /* 0x010fe40000004100 */
[----:B------:R-:W-:Y:S02]  /*06e0*/  FFMA R25, R15, R25, R14 ;  /* 0x000000190f197223 */ /* 0x000fe4000000000e */
[----:B------:R-:W2:Y:S02]  /*06f0*/  LDS.64 R14, [R2+0x18] ;  /* 0x00001800020e7984 */ /* 0x000ea40000000a00 */
[----:B------:R-:W-:Y:S01]  /*0700*/  FFMA R24, R26, R24, R25 ;  /* 0x000000181a187223 */ /* 0x000fe20000000019 */
[----:B------:R-:W-:-:S02]  /*0710*/  HADD2.F32 R25, -RZ, R17.H1_H1 ;  /* 0x30000011ff197230 */ /* 0x000fc40000004100 */
[----:B------:R-:W3:Y:S01]  /*0720*/  LDS.U16 R17, [R0+0x1a0] ;  /* 0x0001a00000117984 */ /* 0x000ee20000000400 */
[----:B0-----:R-:W-:-:S05]  /*0730*/  HADD2.F32 R21, -RZ, R21.H0_H0 ;  /* 0x20000015ff157230 */ /* 0x001fca0000004100 */
[----:B------:R-:W-:Y:S02]  /*0740*/  FFMA R25, R25, R21, R24 ;  /* 0x0000001519197223 */ /* 0x000fe40000000018 */
[----:B------:R-:W0:Y:S04]  /*0750*/  LDS.U16 R24, [R0+0x1c0] ;  /* 0x0001c00000187984 */ /* 0x000e280000000400 */
[----:B------:R-:W4:Y:S01]  /*0760*/  LDS.U16 R21, [R0+0x1e0] ;  /* 0x0001e00000157984 */ /* 0x000f220000000400 */
[----:B-1----:R-:W-:Y:S02]  /*0770*/  HADD2.F32 R26, -RZ, R16.H0_H0 ;  /* 0x20000010ff1a7230 */ /* 0x002fe40000004100 */
[----:B--2---:R-:W-:-:S05]  /*0780*/  HADD2.F32 R16, -RZ, R14.H0_H0 ;  /* 0x2000000eff107230 */ /* 0x004fca0000004100 */
[----:B------:R-:W-:Y:S01]  /*0790*/  FFMA R16, R16, R26, R25 ;  /* 0x0000001a10107223 */ /* 0x000fe20000000019 */
[----:B------:R-:W-:Y:S02]  /*07a0*/  HADD2.F32 R25, -RZ, R14.H1_H1 ;  /* 0x3000000eff197230 */ /* 0x000fe40000004100 */
[----:B---3--:R-:W-:-:S05]  /*07b0*/  HADD2.F32 R17, -RZ, R17.H0_H0 ;  /* 0x20000011ff117230 */ /* 0x008fca0000004100 */
[----:B------:R-:W-:Y:S01]  /*07c0*/  FFMA R16, R25, R17, R16 ;  /* 0x0000001119107223 */ /* 0x000fe20000000010 */
[--C-:B------:R-:W-:Y:S02]  /*07d0*/  HADD2.F32 R17, -RZ, R15.reuse.H0_H0 ;  /* 0x2000000fff117230 */ /* 0x100fe40000004100 */
[----:B------:R-:W-:Y:S02]  /*07e0*/  HADD2.F32 R15, -RZ, R15.H1_H1 ;  /* 0x3000000fff0f7230 */ /* 0x000fe40000004100 */
[----:B0-----:R-:W-:Y:S02]  /*07f0*/  HADD2.F32 R24, -RZ, R24.H0_H0 ;  /* 0x20000018ff187230 */ /* 0x001fe40000004100 */
[----:B----4-:R-:W-:-:S03]  /*0800*/  HADD2.F32 R21, -RZ, R21.H0_H0 ;  /* 0x20000015ff157230 */ /* 0x010fc60000004100 */
[----:B------:R-:W-:-:S04]  /*0810*/  FFMA R16, R17, R24, R16 ;  /* 0x0000001811107223 */ /* 0x000fc80000000010 */
[----:B------:R-:W-:-:S07]  /*0820*/  FFMA R21, R15, R21, R16 ;  /* 0x000000150f157223 */ /* 0x000fce0000000010 */
.L_x_9:
[----:B------:R-:W-:Y:S05]  /*0830*/  BSYNC.RECONVERGENT B0 ;  /* 0x0000000000007941 */ /* 0x000fea0003800200 */
.L_x_8:
[----:B------:R-:W-:Y:S06]  /*0840*/  BAR.SYNC.DEFER_BLOCKING 0x0 ;  /* 0x0000000000007b1d */ /* 0x000fec0000010000 */
[----:B------:R-:W-:Y:S04]  /*0850*/  BSSY.RECONVERGENT B0, `(.L_x_10) ;  /* 0x000000a000007945 */ /* 0x000fe80003800200 */
[----:B------:R-:W-:Y:S05]  /*0860*/  @P1 BRA `(.L_x_11) ;  /* 0x0000000000201947 */ /* 0x000fea0003800000 */
[----:B0-----:R-:W-:-:S04]  /*0870*/  IMAD R14, R10, UR12, RZ ;  /* 0x0000000c0a0e7c24 */ /* 0x001fc8000f8e02ff */
[C---:B------:R-:W-:Y:S02]  /*0880*/  IMAD R17, R3.reuse, UR13, R14 ;  /* 0x0000000d03117c24 */ /* 0x040fe4000f8e020e */
[----:B------:R-:W-:-:S05]  /*0890*/  IMAD.WIDE.U32 R14, R3, UR12, R4 ;  /* 0x0000000c030e7c25 */ /* 0x000fca000f8e0004 */
[----:B------:R-:W-:Y:S02]  /*08a0*/  IADD3 R15, PT, PT, R15, R17, RZ ;  /* 0x000000110f0f7210 */ /* 0x000fe40007ffe0ff */
[----:B------:R-:W2:Y:S04]  /*08b0*/  LDG.E.U16.CONSTANT R17, desc[UR8][R22.64] ;  /* 0x0000000816117981 */ /* 0x000ea8000c1e9500 */
[----:B------:R-:W3:Y:S04]  /*08c0*/  LDG.E.U16.CONSTANT R14, desc[UR8][R14.64] ;  /* 0x000000080e0e7981 */ /* 0x000ee8000c1e9500 */
[----:B--2---:R1:W-:Y:S04]  /*08d0*/  STS.U16 [R20], R17 ;  /* 0x0000001114007388 */ /* 0x0043e80000000400 */
[----:B---3--:R1:W-:Y:S02]  /*08e0*/  STS.U16 [R13], R14 ;  /* 0x0000000e0d007388 */ /* 0x0083e40000000400 */
.L_x_11:
[----:B------:R-:W-:Y:S05]  /*08f0*/  BSYNC.RECONVERGENT B0 ;  /* 0x0000000000007941 */ /* 0x000fea0003800200 */
.L_x_10:
[----:B------:R-:W-:Y:S06]  /*0900*/  BAR.SYNC.DEFER_BLOCKING 0x0 ;  /* 0x0000000000007b1d */ /* 0x000fec0000010000 */
[----:B------:R-:W-:Y:S04]  /*0910*/  BSSY.RECONVERGENT B0, `(.L_x_12) ;  /* 0x0000046000007945 */ /* 0x000fe80003800200 */
[----:B------:R-:W-:Y:S05]  /*0920*/  @!P0 BRA `(.L_x_13) ;  /* 0x0000000400108947 */ /* 0x000fea0003800000 */
[----:B------:R-:W2:Y:S04]  /*0930*/  LDS.U16 R15, [R0] ;  /* 0x00000000000f7984 */ /* 0x000ea80000000400 */
[----:B01----:R-:W0:Y:S04]  /*0940*/  LDS.64 R16, [R2] ;  /* 0x0000000002107984 */ /* 0x003e280000000a00 */
[----:B------:R-:W1:Y:S04]  /*0950*/  LDS.U16 R25, [R0+0x20] ;  /* 0x0000200000197984 */ /* 0x000e680000000400 */
[----:B------:R-:W3:Y:S01]  /*0960*/  LDS.U16 R14, [R0+0x40] ;  /* 0x00004000000e7984 */ /* 0x000ee20000000400 */
[----:B--2---:R-:W-:-:S02]  /*0970*/  HADD2.F32 R15, -RZ, R15.H0_H0 ;  /* 0x2000000fff0f7230 */ /* 0x004fc40000004100 */
[--C-:B0-----:R-:W-:Y:S02]  /*0980*/  HADD2.F32 R24, -RZ, R16.reuse.H0_H0 ;  /* 0x20000010ff187230 */ /* 0x101fe40000004100 */
[----:B------:R-:W-:Y:S02]  /*0990*/  HADD2.F32 R16, -RZ, R16.H1_H1 ;  /* 0x30000010ff107230 */ /* 0x000fe40000004100 */
[----:B-1----:R-:W-:Y:S02]  /*09a0*/  HADD2.F32 R25, -RZ, R25.H0_H0 ;  /* 0x20000019ff197230 */ /* 0x002fe40000004100 */
        /* <DEDUP_REMOVED lines=60> */
.L_x_13:
[----:B------:R-:W-:Y:S05]  /*0d70*/  BSYNC.RECONVERGENT B0 ;  /* 0x0000000000007941 */ /* 0x000fea0003800200 */
.L_x_12:
[----:B------:R-:W-:Y:S01]  /*0d80*/  BAR.SYNC.DEFER_BLOCKING 0x0 ;  /* 0x0000000000007b1d */ /* 0x000fe20000010000 */
[----:B------:R-:W-:Y:S01]  /*0d90*/  UIADD3 UR5, UPT, UPT, UR4, 0x20, URZ ;  /* 0x0000002004057890 */ /* 0x000fe2000fffe0ff */
[----:B------:R-:W-:Y:S01]  /*0da0*/  LEA R4, P1, R12, R4, 0x5 ;  /* 0x000000040c047211 */ /* 0x000fe200078228ff */
[----:B------:R-:W-:Y:S01]  /*0db0*/  UIADD3 UR4, UPT, UPT, UR4, -0x10, URZ ;  /* 0xfffffff004047890 */ /* 0x000fe2000fffe0ff */
[----:B------:R-:W-:Y:S02]  /*0dc0*/  IADD3 R22, P2, PT, R22, 0x40, RZ ;  /* 0x0000004016167810 */ /* 0x000fe40007f5e0ff */
[----:B------:R-:W-:Y:S01]  /*0dd0*/  IADD3 R11, PT, PT, R11, 0x20, RZ ;  /* 0x000000200b0b7810 */ /* 0x000fe20007ffe0ff */
[----:B------:R-:W-:Y:S01]  /*0de0*/  UISETP.GE.U32.AND UP0, UPT, UR4, 0x7e0, UPT ;  /* 0x000007e00400788c */ /* 0x000fe2000bf06070 */
[----:B------:R-:W-:Y:S02]  /*0df0*/  IADD3.X R23, PT, PT, RZ, R23, RZ, P2, !PT ;  /* 0x00000017ff177210 */ /* 0x000fe400017fe4ff */
[----:B------:R-:W-:Y:S01]  /*0e00*/  IADD3.X R5, PT, PT, R5, R18, RZ, P1, !PT ;  /* 0x0000001205057210 */ /* 0x000fe20000ffe4ff */
[----:B------:R-:W-:-:S05]  /*0e10*/  UMOV UR4, UR5 ;  /* 0x0000000500047c82 */ /* 0x000fca0008000000 */
[----:B------:R-:W-:Y:S05]  /*0e20*/  BRA.U !UP0, `(.L_x_14) ;  /* 0xfffffff5082c7547 */ /* 0x000fea000b83ffff */
[----:B------:R-:W-:Y:S05]  /*0e30*/  @!P0 EXIT ;  /* 0x000000000000894d */ /* 0x000fea0003800000 */
[----:B------:R-:W2:Y:S01]  /*0e40*/  LDC.64 R2, c[0x0][0x390] ;  /* 0x0000e400ff027b82 */ /* 0x000ea20000000a00 */
[----:B------:R-:W3:Y:S02]  /*0e50*/  LDCU.64 UR4, c[0x0][0x3b0] ;  /* 0x00007600ff0477ac */ /* 0x000ee40008000a00 */
[----:B---3--:R-:W-:-:S04]  /*0e60*/  IMAD R7, R7, UR4, RZ ;  /* 0x0000000407077c24 */ /* 0x008fc8000f8e02ff */
[C---:B------:R-:W-:Y:S02]  /*0e70*/  IMAD R7, R8.reuse, UR5, R7 ;  /* 0x0000000508077c24 */ /* 0x040fe4000f8e0207 */
[----:B--2---:R-:W-:-:S05]  /*0e80*/  IMAD.WIDE.U32 R2, R8, UR4, R2 ;  /* 0x0000000408027c25 */ /* 0x004fca000f8e0002 */
[----:B------:R-:W-:-:S03]  /*0e90*/  IADD3 R3, PT, PT, R3, R7, RZ ;  /* 0x0000000703037210 */ /* 0x000fc60007ffe0ff */
[----:B------:R-:W-:-:S05]  /*0ea0*/  IMAD.WIDE R6, R6, 0x4, R2 ;  /* 0x0000000406067825 */ /* 0x000fca00078e0202 */
[----:B------:R-:W-:Y:S01]  /*0eb0*/  STG.E desc[UR8][R6.64], R21 ;  /* 0x0000001506007986 */ /* 0x000fe2000c101908 */
[----:B------:R-:W-:Y:S05]  /*0ec0*/  EXIT ;  /* 0x000000000000794d */ /* 0x000fea0003800000 */
.L_x_15:
        /* <DEDUP_REMOVED lines=11> */
.L_x_17:


//--------------------- .nv.shared._Z17hgemm_tensor_corePK6__halfS1_Pfii --------------------------
	.section	.nv.shared._Z17hgemm_tensor_corePK6__halfS1_Pfii,"aw",@nobits
	.sectionflags	@""
	.align	2
.nv.shared._Z17hgemm_tensor_corePK6__halfS1_Pfii:
	.zero		3072


//--------------------- .nv.shared.reserved.0     --------------------------
	.section	.nv.shared.reserved.0,"aw",@nobits
	.weak		__nv_reservedSMEM_offset_0_alias
	.size		__nv_reservedSMEM_offset_0_alias, 0, 64
	.other		__nv_reservedSMEM_offset_0_alias,@"STO_CUDA_RESERVED_SHARED STV_DEFAULT"
__nv_reservedSMEM_offset_0_alias:
	.zero		0
	.zero		64


//--------------------- .nv.shared._Z12hgemm_normalPK6__halfS1_Pfiimmm --------------------------
	.section	.nv.shared._Z12hgemm_normalPK6__halfS1_Pfiimmm,"aw",@nobits
	.sectionflags	@""
	.align	2
.nv.shared._Z12hgemm_normalPK6__halfS1_Pfiimmm:
	.zero		2048


//--------------------- .nv.constant0._Z17hgemm_tensor_corePK6__halfS1_Pfii --------------------------
	.section	.nv.constant0._Z17hgemm_tensor_corePK6__halfS1_Pfii,"a",@progbits
	.sectionflags	@""
	.align	4
.nv.constant0._Z17hgemm_tensor_corePK6__halfS1_Pfii:
	.zero		928


//--------------------- .nv.constant0._Z12hgemm_normalPK6__halfS1_Pfiimmm --------------------------
	.section	.nv.constant0._Z12hgemm_normalPK6__halfS1_Pfiimmm,"a",@progbits
	.sectionflags	@""
	.align	4
.nv.constant0._Z12hgemm_normalPK6__halfS1_Pfiimmm:
	.zero		952


//--------------------- SYMBOLS --------------------------

	.type		.nv.reservedSmem.offset0,@object
	.size		.nv.reservedSmem.offset0,0x4
	.type		.nv.reservedSmem.cap,@object
	.size		.nv.reservedSmem.cap,0x4
